	.target	sm_100a

	.elftype	@"ET_EXEC"


//--------------------- .note.nv.tkinfo           --------------------------
	.section	.note.nv.tkinfo,"",@"SHT_NOTE"
	.sectionflags	@"SHF_NOTE_NV_TKINFO"
	.tkinfo
        /*0018*/ 	.word	0x00000002
        /*0030*/ 	.string	""
        /*0030*/ 	.string	"ptxas"
        /*0030*/ 	.string	"Cuda compilation tools, release 13.0, V13.0.88"
        /*0030*/ 	.string	"Build cuda_13.0.r13.0/compiler.36424714_0"
        /*0030*/ 	.string	"-arch sm_100a -m 64 "



//--------------------- .note.nv.cuinfo           --------------------------
	.section	.note.nv.cuinfo,"",@"SHT_NOTE"
	.sectionflags	@"SHF_NOTE_NV_CUINFO"
        /*0018*/ 	.short	0x0002
        /*001a*/ 	.short	0x0064
        /*001c*/ 	.short	0x0082
	.zero		2


//--------------------- .nv.info                  --------------------------
	.section	.nv.info,"",@"SHT_CUDA_INFO"
	.align	4


	//----- nvinfo : EIATTR_REGCOUNT
	.align		4
        /*0000*/ 	.byte	0x04, 0x2f
        /*0002*/ 	.short	(.L_19 - .L_18)
	.align		4
.L_18:
        /*0004*/ 	.word	index@(_ZN7cutlass13device_kernelINS_4gemm6kernel13GemmUniversalIN4cute5tupleIJiiiiEEENS1_10collective13CollectiveMmaINS1_35MainloopSm100TmaUmmaWarpSpecializedILi54ELi2ELi4ENS5_IJNS4_1CILi1EEESB_SB_EEEEENS5_IJNSA_ILi64EEESE_NSA_ILi32EEEEEENS_12float_e5m2_tENS5_IJSB_llEEENS_12float_e4m3_tENS5_IJlSB_lEEENS4_8TiledMMAINS4_8MMA_AtomIJNS4_10MMA_TraitsINS4_19SM100_MMA_F8F6F4_SSEJSH_SJ_fSE_SE_NS4_17integral_constantINS4_4UMMA5MajorELSR_1EEENSP_ISR_LSR_0EEENSP_INSQ_7ScaleInELSU_0EEESV_EEEEEENS4_6LayoutISC_NS5_IJNSA_ILi0EEESZ_SZ_EEEEENS5_IJNS4_10UnderscoreES12_S12_EEEEENS4_13SM90_TMA_LOADENS4_14ComposedLayoutINS4_7SwizzleILi2ELi4ELi3EEENS4_18smem_ptr_flag_bitsILi8EEENSY_INS5_IJSE_NSA_ILi8EEEEEENS5_IJSB_SE_EEEEEEEvNS4_8identityES15_NS16_INS17_ILi1ELi4ELi3EEES1A_NSY_INS5_IJS1B_SF_EEENS5_IJSF_SB_EEEEEEEvS1G_EENS_8epilogue10collective18CollectiveEpilogueINS1N_23Sm100TmaWarpSpecializedILi1ELi1ELi32ELb0ELb0EEEJSG_NS5_IJNSY_ISE_SB_EES1S_EEESH_SK_SH_SK_NS1N_6fusion15FusionCallbacksIS1R_NS1U_17LinearCombinationISH_fSH_fLNS_15FloatRoundStyleE2EEESG_S1T_JEEENS4_5SM1004TMEM4LOAD26SM100_TMEM_LOAD_16dp32b32xES15_NS16_IS18_S1A_NSY_INS5_IJS1B_SE_EEENS5_IJSE_SB_EEEEEEENS4_39AutoVectorizingCopyWithAssumedAlignmentILi128EEENS4_14SM90_TMA_STOREES27_S29_S29_EEEvvEEEEvNT_6ParamsE)
        /*0008*/ 	.word	0x00000078


	//----- nvinfo : EIATTR_FRAME_SIZE
	.align		4
.L_19:
        /*000c*/ 	.byte	0x04, 0x11
        /*000e*/ 	.short	(.L_21 - .L_20)
	.align		4
.L_20:
        /*0010*/ 	.word	index@($__internal_2_$__cuda_sm10x_tcgen05_guardrail_trap_unallocated_columns_being_dealloced)
        /*0014*/ 	.word	0x00000000


	//----- nvinfo : EIATTR_FRAME_SIZE
	.align		4
.L_21:
        /*0018*/ 	.byte	0x04, 0x11
        /*001a*/ 	.short	(.L_23 - .L_22)
	.align		4
.L_22:
        /*001c*/ 	.word	index@($__internal_1_$__cuda_sm10x_tcgen05_guardrail_trap_phase_invalid_during_alloc)
        /*0020*/ 	.word	0x00000000


	//----- nvinfo : EIATTR_FRAME_SIZE
	.align		4
.L_23:
        /*0024*/ 	.byte	0x04, 0x11
        /*0026*/ 	.short	(.L_25 - .L_24)
	.align		4
.L_24:
        /*0028*/ 	.word	index@($__internal_0_$__cuda_sm10x_tcgen05_guardrail_trap_col_being_dealloced_not_returned_by_alloc)
        /*002c*/ 	.word	0x00000000


	//----- nvinfo : EIATTR_FRAME_SIZE
	.align		4
.L_25:
        /*0030*/ 	.byte	0x04, 0x11
        /*0032*/ 	.short	(.L_27 - .L_26)
	.align		4
.L_26:
        /*0034*/ 	.word	index@(_ZN7cutlass13device_kernelINS_4gemm6kernel13GemmUniversalIN4cute5tupleIJiiiiEEENS1_10collective13CollectiveMmaINS1_35MainloopSm100TmaUmmaWarpSpecializedILi54ELi2ELi4ENS5_IJNS4_1CILi1EEESB_SB_EEEEENS5_IJNSA_ILi64EEESE_NSA_ILi32EEEEEENS_12float_e5m2_tENS5_IJSB_llEEENS_12float_e4m3_tENS5_IJlSB_lEEENS4_8TiledMMAINS4_8MMA_AtomIJNS4_10MMA_TraitsINS4_19SM100_MMA_F8F6F4_SSEJSH_SJ_fSE_SE_NS4_17integral_constantINS4_4UMMA5MajorELSR_1EEENSP_ISR_LSR_0EEENSP_INSQ_7ScaleInELSU_0EEESV_EEEEEENS4_6LayoutISC_NS5_IJNSA_ILi0EEESZ_SZ_EEEEENS5_IJNS4_10UnderscoreES12_S12_EEEEENS4_13SM90_TMA_LOADENS4_14ComposedLayoutINS4_7SwizzleILi2ELi4ELi3EEENS4_18smem_ptr_flag_bitsILi8EEENSY_INS5_IJSE_NSA_ILi8EEEEEENS5_IJSB_SE_EEEEEEEvNS4_8identityES15_NS16_INS17_ILi1ELi4ELi3EEES1A_NSY_INS5_IJS1B_SF_EEENS5_IJSF_SB_EEEEEEEvS1G_EENS_8epilogue10collective18CollectiveEpilogueINS1N_23Sm100TmaWarpSpecializedILi1ELi1ELi32ELb0ELb0EEEJSG_NS5_IJNSY_ISE_SB_EES1S_EEESH_SK_SH_SK_NS1N_6fusion15FusionCallbacksIS1R_NS1U_17LinearCombinationISH_fSH_fLNS_15FloatRoundStyleE2EEESG_S1T_JEEENS4_5SM1004TMEM4LOAD26SM100_TMEM_LOAD_16dp32b32xES15_NS16_IS18_S1A_NSY_INS5_IJS1B_SE_EEENS5_IJSE_SB_EEEEEEENS4_39AutoVectorizingCopyWithAssumedAlignmentILi128EEENS4_14SM90_TMA_STOREES27_S29_S29_EEEvvEEEEvNT_6ParamsE)
        /*0038*/ 	.word	0x00000000


	//----- nvinfo : EIATTR_MIN_STACK_SIZE
	.align		4
.L_27:
        /*003c*/ 	.byte	0x04, 0x12
        /*003e*/ 	.short	(.L_29 - .L_28)
	.align		4
.L_28:
        /*0040*/ 	.word	index@(_ZN7cutlass13device_kernelINS_4gemm6kernel13GemmUniversalIN4cute5tupleIJiiiiEEENS1_10collective13CollectiveMmaINS1_35MainloopSm100TmaUmmaWarpSpecializedILi54ELi2ELi4ENS5_IJNS4_1CILi1EEESB_SB_EEEEENS5_IJNSA_ILi64EEESE_NSA_ILi32EEEEEENS_12float_e5m2_tENS5_IJSB_llEEENS_12float_e4m3_tENS5_IJlSB_lEEENS4_8TiledMMAINS4_8MMA_AtomIJNS4_10MMA_TraitsINS4_19SM100_MMA_F8F6F4_SSEJSH_SJ_fSE_SE_NS4_17integral_constantINS4_4UMMA5MajorELSR_1EEENSP_ISR_LSR_0EEENSP_INSQ_7ScaleInELSU_0EEESV_EEEEEENS4_6LayoutISC_NS5_IJNSA_ILi0EEESZ_SZ_EEEEENS5_IJNS4_10UnderscoreES12_S12_EEEEENS4_13SM90_TMA_LOADENS4_14ComposedLayoutINS4_7SwizzleILi2ELi4ELi3EEENS4_18smem_ptr_flag_bitsILi8EEENSY_INS5_IJSE_NSA_ILi8EEEEEENS5_IJSB_SE_EEEEEEEvNS4_8identityES15_NS16_INS17_ILi1ELi4ELi3EEES1A_NSY_INS5_IJS1B_SF_EEENS5_IJSF_SB_EEEEEEEvS1G_EENS_8epilogue10collective18CollectiveEpilogueINS1N_23Sm100TmaWarpSpecializedILi1ELi1ELi32ELb0ELb0EEEJSG_NS5_IJNSY_ISE_SB_EES1S_EEESH_SK_SH_SK_NS1N_6fusion15FusionCallbacksIS1R_NS1U_17LinearCombinationISH_fSH_fLNS_15FloatRoundStyleE2EEESG_S1T_JEEENS4_5SM1004TMEM4LOAD26SM100_TMEM_LOAD_16dp32b32xES15_NS16_IS18_S1A_NSY_INS5_IJS1B_SE_EEENS5_IJSE_SB_EEEEEEENS4_39AutoVectorizingCopyWithAssumedAlignmentILi128EEENS4_14SM90_TMA_STOREES27_S29_S29_EEEvvEEEEvNT_6ParamsE)
        /*0044*/ 	.word	0x00000000
.L_29:


//--------------------- .nv.compat                --------------------------
	.section	.nv.compat,"",@"SHT_CUDA_COMPAT_INFO"
	.align	4
        /*0000*/ 	.byte	0x02, 0x09, 0x01, 0x00, 0x02, 0x02, 0x02, 0x00, 0x02, 0x05, 0x05, 0x00, 0x03, 0x07, 0x01, 0x01
        /*0010*/ 	.byte	0x02, 0x03, 0x01, 0x00, 0x02, 0x06, 0x01, 0x00, 0x04, 0x0b, 0x08, 0x00, 0x09, 0x00, 0x00, 0x00
        /*0020*/ 	.byte	0x00, 0x00, 0x00, 0x00


//--------------------- .nv.info._ZN7cutlass13device_kernelINS_4gemm6kernel13GemmUniversalIN4cute5tupleIJiiiiEEENS1_10collective13CollectiveMmaINS1_35MainloopSm100TmaUmmaWarpSpecializedILi54ELi2ELi4ENS5_IJNS4_1CILi1EEESB_SB_EEEEENS5_IJNSA_ILi64EEESE_NSA_ILi32EEEEEENS_12float_e5m2_tENS5_IJSB_llEEENS_12float_e4m3_tENS5_IJlSB_lEEENS4_8TiledMMAINS4_8MMA_AtomIJNS4_10MMA_TraitsINS4_19SM100_MMA_F8F6F4_SSEJSH_SJ_fSE_SE_NS4_17integral_constantINS4_4UMMA5MajorELSR_1EEENSP_ISR_LSR_0EEENSP_INSQ_7ScaleInELSU_0EEESV_EEEEEENS4_6LayoutISC_NS5_IJNSA_ILi0EEESZ_SZ_EEEEENS5_IJNS4_10UnderscoreES12_S12_EEEEENS4_13SM90_TMA_LOADENS4_14ComposedLayoutINS4_7SwizzleILi2ELi4ELi3EEENS4_18smem_ptr_flag_bitsILi8EEENSY_INS5_IJSE_NSA_ILi8EEEEEENS5_IJSB_SE_EEEEEEEvNS4_8identityES15_NS16_INS17_ILi1ELi4ELi3EEES1A_NSY_INS5_IJS1B_SF_EEENS5_IJSF_SB_EEEEEEEvS1G_EENS_8epilogue10collective18CollectiveEpilogueINS1N_23Sm100TmaWarpSpecializedILi1ELi1ELi32ELb0ELb0EEEJSG_NS5_IJNSY_ISE_SB_EES1S_EEESH_SK_SH_SK_NS1N_6fusion15FusionCallbacksIS1R_NS1U_17LinearCombinationISH_fSH_fLNS_15FloatRoundStyleE2EEESG_S1T_JEEENS4_5SM1004TMEM4LOAD26SM100_TMEM_LOAD_16dp32b32xES15_NS16_IS18_S1A_NSY_INS5_IJS1B_SE_EEENS5_IJSE_SB_EEEEEEENS4_39AutoVectorizingCopyWithAssumedAlignmentILi128EEENS4_14SM90_TMA_STOREES27_S29_S29_EEEvvEEEEvNT_6ParamsE --------------------------
	.section	.nv.info._ZN7cutlass13device_kernelINS_4gemm6kernel13GemmUniversalIN4cute5tupleIJiiiiEEENS1_10collective13CollectiveMmaINS1_35MainloopSm100TmaUmmaWarpSpecializedILi54ELi2ELi4ENS5_IJNS4_1CILi1EEESB_SB_EEEEENS5_IJNSA_ILi64EEESE_NSA_ILi32EEEEEENS_12float_e5m2_tENS5_IJSB_llEEENS_12float_e4m3_tENS5_IJlSB_lEEENS4_8TiledMMAINS4_8MMA_AtomIJNS4_10MMA_TraitsINS4_19SM100_MMA_F8F6F4_SSEJSH_SJ_fSE_SE_NS4_17integral_constantINS4_4UMMA5MajorELSR_1EEENSP_ISR_LSR_0EEENSP_INSQ_7ScaleInELSU_0EEESV_EEEEEENS4_6LayoutISC_NS5_IJNSA_ILi0EEESZ_SZ_EEEEENS5_IJNS4_10UnderscoreES12_S12_EEEEENS4_13SM90_TMA_LOADENS4_14ComposedLayoutINS4_7SwizzleILi2ELi4ELi3EEENS4_18smem_ptr_flag_bitsILi8EEENSY_INS5_IJSE_NSA_ILi8EEEEEENS5_IJSB_SE_EEEEEEEvNS4_8identityES15_NS16_INS17_ILi1ELi4ELi3EEES1A_NSY_INS5_IJS1B_SF_EEENS5_IJSF_SB_EEEEEEEvS1G_EENS_8epilogue10collective18CollectiveEpilogueINS1N_23Sm100TmaWarpSpecializedILi1ELi1ELi32ELb0ELb0EEEJSG_NS5_IJNSY_ISE_SB_EES1S_EEESH_SK_SH_SK_NS1N_6fusion15FusionCallbacksIS1R_NS1U_17LinearCombinationISH_fSH_fLNS_15FloatRoundStyleE2EEESG_S1T_JEEENS4_5SM1004TMEM4LOAD26SM100_TMEM_LOAD_16dp32b32xES15_NS16_IS18_S1A_NSY_INS5_IJS1B_SE_EEENS5_IJSE_SB_EEEEEEENS4_39AutoVectorizingCopyWithAssumedAlignmentILi128EEENS4_14SM90_TMA_STOREES27_S29_S29_EEEvvEEEEvNT_6ParamsE,"",@"SHT_CUDA_INFO"
	.sectionflags	@""
	.align	4


	//----- nvinfo : EIATTR_CUDA_API_VERSION
	.align		4
        /*0000*/ 	.byte	0x04, 0x37
        /*0002*/ 	.short	(.L_31 - .L_30)
.L_30:
        /*0004*/ 	.word	0x00000082


	//----- nvinfo : EIATTR_KPARAM_INFO
	.align		4
.L_31:
        /*0008*/ 	.byte	0x04, 0x17
        /*000a*/ 	.short	(.L_33 - .L_32)
.L_32:
        /*000c*/ 	.word	0x00000000
        /*0010*/ 	.short	0x0000
        /*0012*/ 	.short	0x0000
        /*0014*/ 	.byte	0x00, 0xf0, 0x01, 0x20


	//----- nvinfo : EIATTR_AT_ENTRY_FRAGMENTS
	.align		4
.L_33:
        /*0018*/ 	.byte	0x04, 0x4f
        /*001a*/ 	.short	(.L_35 - .L_34)


	//   ....[0]....
.L_34:
        /*001c*/ 	.word	0x00000006


	//----- nvinfo : EIATTR_RESERVED_SMEM_USED
	.align		4
.L_35:
        /*0020*/ 	.byte	0x01, 0x41
	.zero		2


	//----- nvinfo : EIATTR_SPARSE_MMA_MASK
	.align		4
        /*0024*/ 	.byte	0x03, 0x50
        /*0026*/ 	.short	0x0000


	//----- nvinfo : EIATTR_TCGEN05_1CTA_USED
	.align		4
        /*0028*/ 	.byte	0x01, 0x51
	.zero		2


	//----- nvinfo : EIATTR_MAXREG_COUNT
	.align		4
        /*002c*/ 	.byte	0x03, 0x1b
        /*002e*/ 	.short	0x00ff


	//----- nvinfo : EIATTR_NUM_BARRIERS
	.align		4
        /*0030*/ 	.byte	0x02, 0x4c
        /*0032*/ 	.byte	0x07
	.zero		1


	//----- nvinfo : EIATTR_EXTERNS
	.align		4
        /*0034*/ 	.byte	0x04, 0x0f
        /*0036*/ 	.short	(.L_37 - .L_36)


	//   ....[0]....
	.align		4
.L_36:
        /*0038*/ 	.word	index@(__assertfail)


	//----- nvinfo : EIATTR_MERCURY_ISA_VERSION
	.align		4
.L_37:
        /*003c*/ 	.byte	0x03, 0x5f
        /*003e*/ 	.short	0x0101


	//----- nvinfo : EIATTR_INT_WARP_WIDE_INSTR_OFFSETS
	.align		4
        /*0040*/ 	.byte	0x04, 0x31
        /*0042*/ 	.short	(.L_39 - .L_38)


	//   ....[0]....
.L_38:
        /*0044*/ 	.word	0x000023d0


	//   ....[1]....
        /*0048*/ 	.word	0x00005950


	//   ....[2]....
        /*004c*/ 	.word	0x00005970


	//   ....[3]....
        /*0050*/ 	.word	0x000059a0


	//   ....[4]....
        /*0054*/ 	.word	0x000063b0


	//   ....[5]....
        /*0058*/ 	.word	0x000064a0


	//----- nvinfo : EIATTR_COOP_GROUP_MASK_REGIDS
	.align		4
.L_39:
        /*005c*/ 	.byte	0x04, 0x29
        /*005e*/ 	.short	(.L_41 - .L_40)


	//   ....[0]....
.L_40:
        /*0060*/ 	.word	0xffffffff


	//   ....[1]....
        /*0064*/ 	.word	0xffffffff


	//   ....[2]....
        /*0068*/ 	.word	0xffffffff


	//   ....[3]....
        /*006c*/ 	.word	0xffffffff


	//   ....[4]....
        /*0070*/ 	.word	0xffffffff


	//   ....[5]....
        /*0074*/ 	.word	0xffffffff


	//   ....[6]....
        /*0078*/ 	.word	0xffffffff


	//   ....[7]....
        /*007c*/ 	.word	0xffffffff


	//   ....[8]....
        /*0080*/ 	.word	0xffffffff


	//   ....[9]....
        /*0084*/ 	.word	0xffffffff


	//   ....[10]....
        /*0088*/ 	.word	0xffffffff


	//   ....[11]....
        /*008c*/ 	.word	0xffffffff


	//   ....[12]....
        /*0090*/ 	.word	0xffffffff


	//----- nvinfo : EIATTR_COOP_GROUP_INSTR_OFFSETS
	.align		4
.L_41:
        /*0094*/ 	.byte	0x04, 0x28
        /*0096*/ 	.short	(.L_43 - .L_42)


	//   ....[0]....
.L_42:
        /*0098*/ 	.word	0x00000090


	//   ....[1]....
        /*009c*/ 	.word	0x000004d0


	//   ....[2]....
        /*00a0*/ 	.word	0x00000cb0


	//   ....[3]....
        /*00a4*/ 	.word	0x00000df0


	//   ....[4]....
        /*00a8*/ 	.word	0x00000ef0


	//   ....[5]....
        /*00ac*/ 	.word	0x00001060


	//   ....[6]....
        /*00b0*/ 	.word	0x00001200


	//   ....[7]....
        /*00b4*/ 	.word	0x000022b0


	//   ....[8]....
        /*00b8*/ 	.word	0x00004cb0


	//   ....[9]....
        /*00bc*/ 	.word	0x00004ec0


	//   ....[10]....
        /*00c0*/ 	.word	0x00004ef0


	//   ....[11]....
        /*00c4*/ 	.word	0x00005830


	//   ....[12]....
        /*00c8*/ 	.word	0x00005a60


	//----- nvinfo : EIATTR_VRC_CTA_INIT_COUNT
	.align		4
.L_43:
        /*00cc*/ 	.byte	0x02, 0x4a
        /*00ce*/ 	.byte	0x80
	.zero		1


	//----- nvinfo : EIATTR_SYSCALL_OFFSETS
	.align		4
        /*00d0*/ 	.byte	0x04, 0x46
        /*00d2*/ 	.short	(.L_45 - .L_44)


	//   ....[0]....
.L_44:
        /*00d4*/ 	.word	0x00006ec0


	//   ....[1]....
        /*00d8*/ 	.word	0x00007000


	//   ....[2]....
        /*00dc*/ 	.word	0x00007760


	//----- nvinfo : EIATTR_MBARRIER_INSTR_OFFSETS
	.align		4
.L_45:
        /*00e0*/ 	.byte	0x04, 0x39
        /*00e2*/ 	.short	(.L_47 - .L_46)


	//   ....[0]....
.L_46:
        /*00e4*/ 	.word	0x000005d0
        /*00e8*/ 	.word	0x000000ff
        /*00ec*/ 	.word	0x00000000
        /*00f0*/ 	.short	0x0100
        /*00f2*/ 	.byte	0x05
	.zero		1


	//   ....[1]....
        /*00f4*/ 	.word	0x000005e0
        /*00f8*/ 	.word	0x000000ff
        /*00fc*/ 	.word	0x000001b0
        /*0100*/ 	.short	0x0100
        /*0102*/ 	.byte	0x05
	.zero		1


	//   ....[2]....
        /*0104*/ 	.word	0x000005f0
        /*0108*/ 	.word	0x000000ff
        /*010c*/ 	.word	0x00000008
        /*0110*/ 	.short	0x0100
        /*0112*/ 	.byte	0x05
	.zero		1


	//   ....[3]....
        /*0114*/ 	.word	0x00000600
        /*0118*/ 	.word	0x000000ff
        /*011c*/ 	.word	0x000001b8
        /*0120*/ 	.short	0x0100
        /*0122*/ 	.byte	0x05
	.zero		1


	//   ....[4]....
        /*0124*/ 	.word	0x00000610
        /*0128*/ 	.word	0x000000ff
        /*012c*/ 	.word	0x00000010
        /*0130*/ 	.short	0x0100
        /*0132*/ 	.byte	0x05
	.zero		1


	//   ....[5]....
        /*0134*/ 	.word	0x00000620
        /*0138*/ 	.word	0x000000ff
        /*013c*/ 	.word	0x000001c0
        /*0140*/ 	.short	0x0100
        /*0142*/ 	.byte	0x05
	.zero		1


	//   ....[6]....
        /*0144*/ 	.word	0x00000630
        /*0148*/ 	.word	0x000000ff
        /*014c*/ 	.word	0x00000018
        /*0150*/ 	.short	0x0100
        /*0152*/ 	.byte	0x05
	.zero		1


	//   ....[7]....
        /*0154*/ 	.word	0x00000640
        /*0158*/ 	.word	0x000000ff
        /*015c*/ 	.word	0x000001c8
        /*0160*/ 	.short	0x0100
        /*0162*/ 	.byte	0x05
	.zero		1


	//   ....[8]....
        /*0164*/ 	.word	0x00000650
        /*0168*/ 	.word	0x000000ff
        /*016c*/ 	.word	0x00000020
        /*0170*/ 	.short	0x0100
        /*0172*/ 	.byte	0x05
	.zero		1


	//   ....[9]....
        /*0174*/ 	.word	0x00000660
        /*0178*/ 	.word	0x000000ff
        /*017c*/ 	.word	0x000001d0
        /*0180*/ 	.short	0x0100
        /*0182*/ 	.byte	0x05
	.zero		1


	//   ....[10]....
        /*0184*/ 	.word	0x00000670
        /*0188*/ 	.word	0x000000ff
        /*018c*/ 	.word	0x00000028
        /*0190*/ 	.short	0x0100
        /*0192*/ 	.byte	0x05
	.zero		1


	//   ....[11]....
        /*0194*/ 	.word	0x00000680
        /*0198*/ 	.word	0x000000ff
        /*019c*/ 	.word	0x000001d8
        /*01a0*/ 	.short	0x0100
        /*01a2*/ 	.byte	0x05
	.zero		1


	//   ....[12]....
        /*01a4*/ 	.word	0x00000690
        /*01a8*/ 	.word	0x000000ff
        /*01ac*/ 	.word	0x00000030
        /*01b0*/ 	.short	0x0100
        /*01b2*/ 	.byte	0x05
	.zero		1


	//   ....[13]....
        /*01b4*/ 	.word	0x000006a0
        /*01b8*/ 	.word	0x000000ff
        /*01bc*/ 	.word	0x000001e0
        /*01c0*/ 	.short	0x0100
        /*01c2*/ 	.byte	0x05
	.zero		1


	//   ....[14]....
        /*01c4*/ 	.word	0x000006b0
        /*01c8*/ 	.word	0x000000ff
        /*01cc*/ 	.word	0x00000038
        /*01d0*/ 	.short	0x0100
        /*01d2*/ 	.byte	0x05
	.zero		1


	//   ....[15]....
        /*01d4*/ 	.word	0x000006c0
        /*01d8*/ 	.word	0x000000ff
        /*01dc*/ 	.word	0x000001e8
        /*01e0*/ 	.short	0x0100
        /*01e2*/ 	.byte	0x05
	.zero		1


	//   ....[16]....
        /*01e4*/ 	.word	0x000006d0
        /*01e8*/ 	.word	0x000000ff
        /*01ec*/ 	.word	0x00000040
        /*01f0*/ 	.short	0x0100
        /*01f2*/ 	.byte	0x05
	.zero		1


	//   ....[17]....
        /*01f4*/ 	.word	0x000006e0
        /*01f8*/ 	.word	0x000000ff
        /*01fc*/ 	.word	0x000001f0
        /*0200*/ 	.short	0x0100
        /*0202*/ 	.byte	0x05
	.zero		1


	//   ....[18]....
        /*0204*/ 	.word	0x000006f0
        /*0208*/ 	.word	0x000000ff
        /*020c*/ 	.word	0x00000048
        /*0210*/ 	.short	0x0100
        /*0212*/ 	.byte	0x05
	.zero		1


	//   ....[19]....
        /*0214*/ 	.word	0x00000700
        /*0218*/ 	.word	0x000000ff
        /*021c*/ 	.word	0x000001f8
        /*0220*/ 	.short	0x0100
        /*0222*/ 	.byte	0x05
	.zero		1


	//   ....[20]....
        /*0224*/ 	.word	0x00000710
        /*0228*/ 	.word	0x000000ff
        /*022c*/ 	.word	0x00000050
        /*0230*/ 	.short	0x0100
        /*0232*/ 	.byte	0x05
	.zero		1


	//   ....[21]....
        /*0234*/ 	.word	0x00000720
        /*0238*/ 	.word	0x000000ff
        /*023c*/ 	.word	0x00000200
        /*0240*/ 	.short	0x0100
        /*0242*/ 	.byte	0x05
	.zero		1


	//   ....[22]....
        /*0244*/ 	.word	0x00000730
        /*0248*/ 	.word	0x000000ff
        /*024c*/ 	.word	0x00000058
        /*0250*/ 	.short	0x0100
        /*0252*/ 	.byte	0x05
	.zero		1


	//   ....[23]....
        /*0254*/ 	.word	0x00000740
        /*0258*/ 	.word	0x000000ff
        /*025c*/ 	.word	0x00000208
        /*0260*/ 	.short	0x0100
        /*0262*/ 	.byte	0x05
	.zero		1


	//   ....[24]....
        /*0264*/ 	.word	0x00000750
        /*0268*/ 	.word	0x000000ff
        /*026c*/ 	.word	0x00000060
        /*0270*/ 	.short	0x0100
        /*0272*/ 	.byte	0x05
	.zero		1


	//   ....[25]....
        /*0274*/ 	.word	0x00000760
        /*0278*/ 	.word	0x000000ff
        /*027c*/ 	.word	0x00000210
        /*0280*/ 	.short	0x0100
        /*0282*/ 	.byte	0x05
	.zero		1


	//   ....[26]....
        /*0284*/ 	.word	0x00000770
        /*0288*/ 	.word	0x000000ff
        /*028c*/ 	.word	0x00000068
        /*0290*/ 	.short	0x0100
        /*0292*/ 	.byte	0x05
	.zero		1


	//   ....[27]....
        /*0294*/ 	.word	0x00000780
        /*0298*/ 	.word	0x000000ff
        /*029c*/ 	.word	0x00000218
        /*02a0*/ 	.short	0x0100
        /*02a2*/ 	.byte	0x05
	.zero		1


	//   ....[28]....
        /*02a4*/ 	.word	0x00000790
        /*02a8*/ 	.word	0x000000ff
        /*02ac*/ 	.word	0x00000070
        /*02b0*/ 	.short	0x0100
        /*02b2*/ 	.byte	0x05
	.zero		1


	//   ....[29]....
        /*02b4*/ 	.word	0x000007a0
        /*02b8*/ 	.word	0x000000ff
        /*02bc*/ 	.word	0x00000220
        /*02c0*/ 	.short	0x0100
        /*02c2*/ 	.byte	0x05
	.zero		1


	//   ....[30]....
        /*02c4*/ 	.word	0x000007b0
        /*02c8*/ 	.word	0x000000ff
        /*02cc*/ 	.word	0x00000078
        /*02d0*/ 	.short	0x0100
        /*02d2*/ 	.byte	0x05
	.zero		1


	//   ....[31]....
        /*02d4*/ 	.word	0x000007c0
        /*02d8*/ 	.word	0x000000ff
        /*02dc*/ 	.word	0x00000228
        /*02e0*/ 	.short	0x0100
        /*02e2*/ 	.byte	0x05
	.zero		1


	//   ....[32]....
        /*02e4*/ 	.word	0x000007d0
        /*02e8*/ 	.word	0x000000ff
        /*02ec*/ 	.word	0x00000080
        /*02f0*/ 	.short	0x0100
        /*02f2*/ 	.byte	0x05
	.zero		1


	//   ....[33]....
        /*02f4*/ 	.word	0x000007e0
        /*02f8*/ 	.word	0x000000ff
        /*02fc*/ 	.word	0x00000230
        /*0300*/ 	.short	0x0100
        /*0302*/ 	.byte	0x05
	.zero		1


	//   ....[34]....
        /*0304*/ 	.word	0x000007f0
        /*0308*/ 	.word	0x000000ff
        /*030c*/ 	.word	0x00000088
        /*0310*/ 	.short	0x0100
        /*0312*/ 	.byte	0x05
	.zero		1


	//   ....[35]....
        /*0314*/ 	.word	0x00000800
        /*0318*/ 	.word	0x000000ff
        /*031c*/ 	.word	0x00000238
        /*0320*/ 	.short	0x0100
        /*0322*/ 	.byte	0x05
	.zero		1


	//   ....[36]....
        /*0324*/ 	.word	0x00000810
        /*0328*/ 	.word	0x000000ff
        /*032c*/ 	.word	0x00000090
        /*0330*/ 	.short	0x0100
        /*0332*/ 	.byte	0x05
	.zero		1


	//   ....[37]....
        /*0334*/ 	.word	0x00000820
        /*0338*/ 	.word	0x000000ff
        /*033c*/ 	.word	0x00000240
        /*0340*/ 	.short	0x0100
        /*0342*/ 	.byte	0x05
	.zero		1


	//   ....[38]....
        /*0344*/ 	.word	0x00000830
        /*0348*/ 	.word	0x000000ff
        /*034c*/ 	.word	0x00000098
        /*0350*/ 	.short	0x0100
        /*0352*/ 	.byte	0x05
	.zero		1


	//   ....[39]....
        /*0354*/ 	.word	0x00000840
        /*0358*/ 	.word	0x000000ff
        /*035c*/ 	.word	0x00000248
        /*0360*/ 	.short	0x0100
        /*0362*/ 	.byte	0x05
	.zero		1


	//   ....[40]....
        /*0364*/ 	.word	0x00000850
        /*0368*/ 	.word	0x000000ff
        /*036c*/ 	.word	0x000000a0
        /*0370*/ 	.short	0x0100
        /*0372*/ 	.byte	0x05
	.zero		1


	//   ....[41]....
        /*0374*/ 	.word	0x00000860
        /*0378*/ 	.word	0x000000ff
        /*037c*/ 	.word	0x00000250
        /*0380*/ 	.short	0x0100
        /*0382*/ 	.byte	0x05
	.zero		1


	//   ....[42]....
        /*0384*/ 	.word	0x00000870
        /*0388*/ 	.word	0x000000ff
        /*038c*/ 	.word	0x000000a8
        /*0390*/ 	.short	0x0100
        /*0392*/ 	.byte	0x05
	.zero		1


	//   ....[43]....
        /*0394*/ 	.word	0x00000880
        /*0398*/ 	.word	0x000000ff
        /*039c*/ 	.word	0x00000258
        /*03a0*/ 	.short	0x0100
        /*03a2*/ 	.byte	0x05
	.zero		1


	//   ....[44]....
        /*03a4*/ 	.word	0x00000890
        /*03a8*/ 	.word	0x000000ff
        /*03ac*/ 	.word	0x000000b0
        /*03b0*/ 	.short	0x0100
        /*03b2*/ 	.byte	0x05
	.zero		1


	//   ....[45]....
        /*03b4*/ 	.word	0x000008a0
        /*03b8*/ 	.word	0x000000ff
        /*03bc*/ 	.word	0x00000260
        /*03c0*/ 	.short	0x0100
        /*03c2*/ 	.byte	0x05
	.zero		1


	//   ....[46]....
        /*03c4*/ 	.word	0x000008b0
        /*03c8*/ 	.word	0x000000ff
        /*03cc*/ 	.word	0x000000b8
        /*03d0*/ 	.short	0x0100
        /*03d2*/ 	.byte	0x05
	.zero		1


	//   ....[47]....
        /*03d4*/ 	.word	0x000008c0
        /*03d8*/ 	.word	0x000000ff
        /*03dc*/ 	.word	0x00000268
        /*03e0*/ 	.short	0x0100
        /*03e2*/ 	.byte	0x05
	.zero		1


	//   ....[48]....
        /*03e4*/ 	.word	0x000008d0
        /*03e8*/ 	.word	0x000000ff
        /*03ec*/ 	.word	0x000000c0
        /*03f0*/ 	.short	0x0100
        /*03f2*/ 	.byte	0x05
	.zero		1


	//   ....[49]....
        /*03f4*/ 	.word	0x000008e0
        /*03f8*/ 	.word	0x000000ff
        /*03fc*/ 	.word	0x00000270
        /*0400*/ 	.short	0x0100
        /*0402*/ 	.byte	0x05
	.zero		1


	//   ....[50]....
        /*0404*/ 	.word	0x000008f0
        /*0408*/ 	.word	0x000000ff
        /*040c*/ 	.word	0x000000c8
        /*0410*/ 	.short	0x0100
        /*0412*/ 	.byte	0x05
	.zero		1


	//   ....[51]....
        /*0414*/ 	.word	0x00000900
        /*0418*/ 	.word	0x000000ff
        /*041c*/ 	.word	0x00000278
        /*0420*/ 	.short	0x0100
        /*0422*/ 	.byte	0x05
	.zero		1


	//   ....[52]....
        /*0424*/ 	.word	0x00000910
        /*0428*/ 	.word	0x000000ff
        /*042c*/ 	.word	0x000000d0
        /*0430*/ 	.short	0x0100
        /*0432*/ 	.byte	0x05
	.zero		1


	//   ....[53]....
        /*0434*/ 	.word	0x00000920
        /*0438*/ 	.word	0x000000ff
        /*043c*/ 	.word	0x00000280
        /*0440*/ 	.short	0x0100
        /*0442*/ 	.byte	0x05
	.zero		1


	//   ....[54]....
        /*0444*/ 	.word	0x00000930
        /*0448*/ 	.word	0x000000ff
        /*044c*/ 	.word	0x000000d8
        /*0450*/ 	.short	0x0100
        /*0452*/ 	.byte	0x05
	.zero		1


	//   ....[55]....
        /*0454*/ 	.word	0x00000940
        /*0458*/ 	.word	0x000000ff
        /*045c*/ 	.word	0x00000288
        /*0460*/ 	.short	0x0100
        /*0462*/ 	.byte	0x05
	.zero		1


	//   ....[56]....
        /*0464*/ 	.word	0x00000950
        /*0468*/ 	.word	0x000000ff
        /*046c*/ 	.word	0x000000e0
        /*0470*/ 	.short	0x0100
        /*0472*/ 	.byte	0x05
	.zero		1


	//   ....[57]....
        /*0474*/ 	.word	0x00000960
        /*0478*/ 	.word	0x000000ff
        /*047c*/ 	.word	0x00000290
        /*0480*/ 	.short	0x0100
        /*0482*/ 	.byte	0x05
	.zero		1


	//   ....[58]....
        /*0484*/ 	.word	0x00000970
        /*0488*/ 	.word	0x000000ff
        /*048c*/ 	.word	0x000000e8
        /*0490*/ 	.short	0x0100
        /*0492*/ 	.byte	0x05
	.zero		1


	//   ....[59]....
        /*0494*/ 	.word	0x00000980
        /*0498*/ 	.word	0x000000ff
        /*049c*/ 	.word	0x00000298
        /*04a0*/ 	.short	0x0100
        /*04a2*/ 	.byte	0x05
	.zero		1


	//   ....[60]....
        /*04a4*/ 	.word	0x00000990
        /*04a8*/ 	.word	0x000000ff
        /*04ac*/ 	.word	0x000000f0
        /*04b0*/ 	.short	0x0100
        /*04b2*/ 	.byte	0x05
	.zero		1


	//   ....[61]....
        /*04b4*/ 	.word	0x000009a0
        /*04b8*/ 	.word	0x000000ff
        /*04bc*/ 	.word	0x000002a0
        /*04c0*/ 	.short	0x0100
        /*04c2*/ 	.byte	0x05
	.zero		1


	//   ....[62]....
        /*04c4*/ 	.word	0x000009b0
        /*04c8*/ 	.word	0x000000ff
        /*04cc*/ 	.word	0x000000f8
        /*04d0*/ 	.short	0x0100
        /*04d2*/ 	.byte	0x05
	.zero		1


	//   ....[63]....
        /*04d4*/ 	.word	0x000009c0
        /*04d8*/ 	.word	0x000000ff
        /*04dc*/ 	.word	0x000002a8
        /*04e0*/ 	.short	0x0100
        /*04e2*/ 	.byte	0x05
	.zero		1


	//   ....[64]....
        /*04e4*/ 	.word	0x000009d0
        /*04e8*/ 	.word	0x000000ff
        /*04ec*/ 	.word	0x00000100
        /*04f0*/ 	.short	0x0100
        /*04f2*/ 	.byte	0x05
	.zero		1


	//   ....[65]....
        /*04f4*/ 	.word	0x000009e0
        /*04f8*/ 	.word	0x000000ff
        /*04fc*/ 	.word	0x000002b0
        /*0500*/ 	.short	0x0100
        /*0502*/ 	.byte	0x05
	.zero		1


	//   ....[66]....
        /*0504*/ 	.word	0x000009f0
        /*0508*/ 	.word	0x000000ff
        /*050c*/ 	.word	0x00000108
        /*0510*/ 	.short	0x0100
        /*0512*/ 	.byte	0x05
	.zero		1


	//   ....[67]....
        /*0514*/ 	.word	0x00000a00
        /*0518*/ 	.word	0x000000ff
        /*051c*/ 	.word	0x000002b8
        /*0520*/ 	.short	0x0100
        /*0522*/ 	.byte	0x05
	.zero		1


	//   ....[68]....
        /*0524*/ 	.word	0x00000a10
        /*0528*/ 	.word	0x000000ff
        /*052c*/ 	.word	0x00000110
        /*0530*/ 	.short	0x0100
        /*0532*/ 	.byte	0x05
	.zero		1


	//   ....[69]....
        /*0534*/ 	.word	0x00000a20
        /*0538*/ 	.word	0x000000ff
        /*053c*/ 	.word	0x000002c0
        /*0540*/ 	.short	0x0100
        /*0542*/ 	.byte	0x05
	.zero		1


	//   ....[70]....
        /*0544*/ 	.word	0x00000a30
        /*0548*/ 	.word	0x000000ff
        /*054c*/ 	.word	0x00000118
        /*0550*/ 	.short	0x0100
        /*0552*/ 	.byte	0x05
	.zero		1


	//   ....[71]....
        /*0554*/ 	.word	0x00000a40
        /*0558*/ 	.word	0x000000ff
        /*055c*/ 	.word	0x000002c8
        /*0560*/ 	.short	0x0100
        /*0562*/ 	.byte	0x05
	.zero		1


	//   ....[72]....
        /*0564*/ 	.word	0x00000a50
        /*0568*/ 	.word	0x000000ff
        /*056c*/ 	.word	0x00000120
        /*0570*/ 	.short	0x0100
        /*0572*/ 	.byte	0x05
	.zero		1


	//   ....[73]....
        /*0574*/ 	.word	0x00000a60
        /*0578*/ 	.word	0x000000ff
        /*057c*/ 	.word	0x000002d0
        /*0580*/ 	.short	0x0100
        /*0582*/ 	.byte	0x05
	.zero		1


	//   ....[74]....
        /*0584*/ 	.word	0x00000a70
        /*0588*/ 	.word	0x000000ff
        /*058c*/ 	.word	0x00000128
        /*0590*/ 	.short	0x0100
        /*0592*/ 	.byte	0x05
	.zero		1


	//   ....[75]....
        /*0594*/ 	.word	0x00000a80
        /*0598*/ 	.word	0x000000ff
        /*059c*/ 	.word	0x000002d8
        /*05a0*/ 	.short	0x0100
        /*05a2*/ 	.byte	0x05
	.zero		1


	//   ....[76]....
        /*05a4*/ 	.word	0x00000a90
        /*05a8*/ 	.word	0x000000ff
        /*05ac*/ 	.word	0x00000130
        /*05b0*/ 	.short	0x0100
        /*05b2*/ 	.byte	0x05
	.zero		1


	//   ....[77]....
        /*05b4*/ 	.word	0x00000aa0
        /*05b8*/ 	.word	0x000000ff
        /*05bc*/ 	.word	0x000002e0
        /*05c0*/ 	.short	0x0100
        /*05c2*/ 	.byte	0x05
	.zero		1


	//   ....[78]....
        /*05c4*/ 	.word	0x00000ab0
        /*05c8*/ 	.word	0x000000ff
        /*05cc*/ 	.word	0x00000138
        /*05d0*/ 	.short	0x0100
        /*05d2*/ 	.byte	0x05
	.zero		1


	//   ....[79]....
        /*05d4*/ 	.word	0x00000ac0
        /*05d8*/ 	.word	0x000000ff
        /*05dc*/ 	.word	0x000002e8
        /*05e0*/ 	.short	0x0100
        /*05e2*/ 	.byte	0x05
	.zero		1


	//   ....[80]....
        /*05e4*/ 	.word	0x00000ad0
        /*05e8*/ 	.word	0x000000ff
        /*05ec*/ 	.word	0x00000140
        /*05f0*/ 	.short	0x0100
        /*05f2*/ 	.byte	0x05
	.zero		1


	//   ....[81]....
        /*05f4*/ 	.word	0x00000ae0
        /*05f8*/ 	.word	0x000000ff
        /*05fc*/ 	.word	0x000002f0
        /*0600*/ 	.short	0x0100
        /*0602*/ 	.byte	0x05
	.zero		1


	//   ....[82]....
        /*0604*/ 	.word	0x00000af0
        /*0608*/ 	.word	0x000000ff
        /*060c*/ 	.word	0x00000148
        /*0610*/ 	.short	0x0100
        /*0612*/ 	.byte	0x05
	.zero		1


	//   ....[83]....
        /*0614*/ 	.word	0x00000b00
        /*0618*/ 	.word	0x000000ff
        /*061c*/ 	.word	0x000002f8
        /*0620*/ 	.short	0x0100
        /*0622*/ 	.byte	0x05
	.zero		1


	//   ....[84]....
        /*0624*/ 	.word	0x00000b10
        /*0628*/ 	.word	0x000000ff
        /*062c*/ 	.word	0x00000150
        /*0630*/ 	.short	0x0100
        /*0632*/ 	.byte	0x05
	.zero		1


	//   ....[85]....
        /*0634*/ 	.word	0x00000b20
        /*0638*/ 	.word	0x000000ff
        /*063c*/ 	.word	0x00000300
        /*0640*/ 	.short	0x0100
        /*0642*/ 	.byte	0x05
	.zero		1


	//   ....[86]....
        /*0644*/ 	.word	0x00000b30
        /*0648*/ 	.word	0x000000ff
        /*064c*/ 	.word	0x00000158
        /*0650*/ 	.short	0x0100
        /*0652*/ 	.byte	0x05
	.zero		1


	//   ....[87]....
        /*0654*/ 	.word	0x00000b40
        /*0658*/ 	.word	0x000000ff
        /*065c*/ 	.word	0x00000308
        /*0660*/ 	.short	0x0100
        /*0662*/ 	.byte	0x05
	.zero		1


	//   ....[88]....
        /*0664*/ 	.word	0x00000b50
        /*0668*/ 	.word	0x000000ff
        /*066c*/ 	.word	0x00000160
        /*0670*/ 	.short	0x0100
        /*0672*/ 	.byte	0x05
	.zero		1


	//   ....[89]....
        /*0674*/ 	.word	0x00000b60
        /*0678*/ 	.word	0x000000ff
        /*067c*/ 	.word	0x00000310
        /*0680*/ 	.short	0x0100
        /*0682*/ 	.byte	0x05
	.zero		1


	//   ....[90]....
        /*0684*/ 	.word	0x00000b70
        /*0688*/ 	.word	0x000000ff
        /*068c*/ 	.word	0x00000168
        /*0690*/ 	.short	0x0100
        /*0692*/ 	.byte	0x05
	.zero		1


	//   ....[91]....
        /*0694*/ 	.word	0x00000b80
        /*0698*/ 	.word	0x000000ff
        /*069c*/ 	.word	0x00000318
        /*06a0*/ 	.short	0x0100
        /*06a2*/ 	.byte	0x05
	.zero		1


	//   ....[92]....
        /*06a4*/ 	.word	0x00000b90
        /*06a8*/ 	.word	0x000000ff
        /*06ac*/ 	.word	0x00000170
        /*06b0*/ 	.short	0x0100
        /*06b2*/ 	.byte	0x05
	.zero		1


	//   ....[93]....
        /*06b4*/ 	.word	0x00000ba0
        /*06b8*/ 	.word	0x000000ff
        /*06bc*/ 	.word	0x00000320
        /*06c0*/ 	.short	0x0100
        /*06c2*/ 	.byte	0x05
	.zero		1


	//   ....[94]....
        /*06c4*/ 	.word	0x00000bb0
        /*06c8*/ 	.word	0x000000ff
        /*06cc*/ 	.word	0x00000178
        /*06d0*/ 	.short	0x0100
        /*06d2*/ 	.byte	0x05
	.zero		1


	//   ....[95]....
        /*06d4*/ 	.word	0x00000bc0
        /*06d8*/ 	.word	0x000000ff
        /*06dc*/ 	.word	0x00000328
        /*06e0*/ 	.short	0x0100
        /*06e2*/ 	.byte	0x05
	.zero		1


	//   ....[96]....
        /*06e4*/ 	.word	0x00000bd0
        /*06e8*/ 	.word	0x000000ff
        /*06ec*/ 	.word	0x00000180
        /*06f0*/ 	.short	0x0100
        /*06f2*/ 	.byte	0x05
	.zero		1


	//   ....[97]....
        /*06f4*/ 	.word	0x00000be0
        /*06f8*/ 	.word	0x000000ff
        /*06fc*/ 	.word	0x00000330
        /*0700*/ 	.short	0x0100
        /*0702*/ 	.byte	0x05
	.zero		1


	//   ....[98]....
        /*0704*/ 	.word	0x00000bf0
        /*0708*/ 	.word	0x000000ff
        /*070c*/ 	.word	0x00000188
        /*0710*/ 	.short	0x0100
        /*0712*/ 	.byte	0x05
	.zero		1


	//   ....[99]....
        /*0714*/ 	.word	0x00000c00
        /*0718*/ 	.word	0x000000ff
        /*071c*/ 	.word	0x00000338
        /*0720*/ 	.short	0x0100
        /*0722*/ 	.byte	0x05
	.zero		1


	//   ....[100]....
        /*0724*/ 	.word	0x00000c10
        /*0728*/ 	.word	0x000000ff
        /*072c*/ 	.word	0x00000190
        /*0730*/ 	.short	0x0100
        /*0732*/ 	.byte	0x05
	.zero		1


	//   ....[101]....
        /*0734*/ 	.word	0x00000c20
        /*0738*/ 	.word	0x000000ff
        /*073c*/ 	.word	0x00000340
        /*0740*/ 	.short	0x0100
        /*0742*/ 	.byte	0x05
	.zero		1


	//   ....[102]....
        /*0744*/ 	.word	0x00000c30
        /*0748*/ 	.word	0x000000ff
        /*074c*/ 	.word	0x00000198
        /*0750*/ 	.short	0x0100
        /*0752*/ 	.byte	0x05
	.zero		1


	//   ....[103]....
        /*0754*/ 	.word	0x00000c40
        /*0758*/ 	.word	0x000000ff
        /*075c*/ 	.word	0x00000348
        /*0760*/ 	.short	0x0100
        /*0762*/ 	.byte	0x05
	.zero		1


	//   ....[104]....
        /*0764*/ 	.word	0x00000c50
        /*0768*/ 	.word	0x000000ff
        /*076c*/ 	.word	0x000001a0
        /*0770*/ 	.short	0x0100
        /*0772*/ 	.byte	0x05
	.zero		1


	//   ....[105]....
        /*0774*/ 	.word	0x00000c60
        /*0778*/ 	.word	0x000000ff
        /*077c*/ 	.word	0x00000350
        /*0780*/ 	.short	0x0100
        /*0782*/ 	.byte	0x05
	.zero		1


	//   ....[106]....
        /*0784*/ 	.word	0x00000c70
        /*0788*/ 	.word	0x000000ff
        /*078c*/ 	.word	0x000001a8
        /*0790*/ 	.short	0x0100
        /*0792*/ 	.byte	0x05
	.zero		1


	//   ....[107]....
        /*0794*/ 	.word	0x00000c80
        /*0798*/ 	.word	0x000000ff
        /*079c*/ 	.word	0x00000358
        /*07a0*/ 	.short	0x0100
        /*07a2*/ 	.byte	0x05
	.zero		1


	//   ....[108]....
        /*07a4*/ 	.word	0x00000dc0
        /*07a8*/ 	.word	0x000000ff
        /*07ac*/ 	.word	0x00000360
        /*07b0*/ 	.short	0x0100
        /*07b2*/ 	.byte	0x06
	.zero		1


	//   ....[109]....
        /*07b4*/ 	.word	0x00000dd0
        /*07b8*/ 	.word	0x000000ff
        /*07bc*/ 	.word	0x00000368
        /*07c0*/ 	.short	0x0100
        /*07c2*/ 	.byte	0x06
	.zero		1


	//   ....[110]....
        /*07c4*/ 	.word	0x00000ec0
        /*07c8*/ 	.word	0x000000ff
        /*07cc*/ 	.word	0x00000370
        /*07d0*/ 	.short	0x0100
        /*07d2*/ 	.byte	0x05
	.zero		1


	//   ....[111]....
        /*07d4*/ 	.word	0x00000ed0
        /*07d8*/ 	.word	0x000000ff
        /*07dc*/ 	.word	0x00000378
        /*07e0*/ 	.short	0x0100
        /*07e2*/ 	.byte	0x05
	.zero		1


	//   ....[112]....
        /*07e4*/ 	.word	0x00001010
        /*07e8*/ 	.word	0x000000ff
        /*07ec*/ 	.word	0x00000380
        /*07f0*/ 	.short	0x0100
        /*07f2*/ 	.byte	0x05
	.zero		1


	//   ....[113]....
        /*07f4*/ 	.word	0x00001020
        /*07f8*/ 	.word	0x000000ff
        /*07fc*/ 	.word	0x00000390
        /*0800*/ 	.short	0x0100
        /*0802*/ 	.byte	0x05
	.zero		1


	//   ....[114]....
        /*0804*/ 	.word	0x00001030
        /*0808*/ 	.word	0x000000ff
        /*080c*/ 	.word	0x00000388
        /*0810*/ 	.short	0x0100
        /*0812*/ 	.byte	0x05
	.zero		1


	//   ....[115]....
        /*0814*/ 	.word	0x00001040
        /*0818*/ 	.word	0x000000ff
        /*081c*/ 	.word	0x00000398
        /*0820*/ 	.short	0x0100
        /*0822*/ 	.byte	0x05
	.zero		1


	//   ....[116]....
        /*0824*/ 	.word	0x00001170
        /*0828*/ 	.word	0x000000ff
        /*082c*/ 	.word	0x000003a0
        /*0830*/ 	.short	0x0100
        /*0832*/ 	.byte	0x06
	.zero		1


	//   ....[117]....
        /*0834*/ 	.word	0x00001180
        /*0838*/ 	.word	0x000000ff
        /*083c*/ 	.word	0x000003c0
        /*0840*/ 	.short	0x0100
        /*0842*/ 	.byte	0x06
	.zero		1


	//   ....[118]....
        /*0844*/ 	.word	0x00001190
        /*0848*/ 	.word	0x000000ff
        /*084c*/ 	.word	0x000003a8
        /*0850*/ 	.short	0x0100
        /*0852*/ 	.byte	0x06
	.zero		1


	//   ....[119]....
        /*0854*/ 	.word	0x000011a0
        /*0858*/ 	.word	0x000000ff
        /*085c*/ 	.word	0x000003c8
        /*0860*/ 	.short	0x0100
        /*0862*/ 	.byte	0x06
	.zero		1


	//   ....[120]....
        /*0864*/ 	.word	0x000011b0
        /*0868*/ 	.word	0x000000ff
        /*086c*/ 	.word	0x000003b0
        /*0870*/ 	.short	0x0100
        /*0872*/ 	.byte	0x06
	.zero		1


	//   ....[121]....
        /*0874*/ 	.word	0x000011c0
        /*0878*/ 	.word	0x000000ff
        /*087c*/ 	.word	0x000003d0
        /*0880*/ 	.short	0x0100
        /*0882*/ 	.byte	0x06
	.zero		1


	//   ....[122]....
        /*0884*/ 	.word	0x000011d0
        /*0888*/ 	.word	0x000000ff
        /*088c*/ 	.word	0x000003b8
        /*0890*/ 	.short	0x0100
        /*0892*/ 	.byte	0x06
	.zero		1


	//   ....[123]....
        /*0894*/ 	.word	0x000011e0
        /*0898*/ 	.word	0x000000ff
        /*089c*/ 	.word	0x000003d8
        /*08a0*/ 	.short	0x0100
        /*08a2*/ 	.byte	0x06
	.zero		1


	//   ....[124]....
        /*08a4*/ 	.word	0x000012d0
        /*08a8*/ 	.word	0x000000ff
        /*08ac*/ 	.word	0x000003e0
        /*08b0*/ 	.short	0x0100
        /*08b2*/ 	.byte	0x05
	.zero		1


	//   ....[125]....
        /*08b4*/ 	.word	0x000012e0
        /*08b8*/ 	.word	0x000000ff
        /*08bc*/ 	.word	0x000003f0
        /*08c0*/ 	.short	0x0100
        /*08c2*/ 	.byte	0x05
	.zero		1


	//   ....[126]....
        /*08c4*/ 	.word	0x000012f0
        /*08c8*/ 	.word	0x000000ff
        /*08cc*/ 	.word	0x000003e8
        /*08d0*/ 	.short	0x0100
        /*08d2*/ 	.byte	0x05
	.zero		1


	//   ....[127]....
        /*08d4*/ 	.word	0x00001300
        /*08d8*/ 	.word	0x000000ff
        /*08dc*/ 	.word	0x000003f8
        /*08e0*/ 	.short	0x0100
        /*08e2*/ 	.byte	0x05
	.zero		1


	//   ....[128]....
        /*08e4*/ 	.word	0x00001bd0
        /*08e8*/ 	.word	0x00000003
        /*08ec*/ 	.word	0x000003f0
        /*08f0*/ 	.short	0x010a
        /*08f2*/ 	.byte	0xff
	.zero		1


	//   ....[129]....
        /*08f4*/ 	.word	0x00001c00
        /*08f8*/ 	.word	0x00000003
        /*08fc*/ 	.word	0x000003e0
        /*0900*/ 	.short	0x0101
        /*0902*/ 	.byte	0xff
	.zero		1


	//   ....[130]....
        /*0904*/ 	.word	0x00001cd0
        /*0908*/ 	.word	0x000000ff
        /*090c*/ 	.word	0x000001b0
        /*0910*/ 	.short	0x010a
        /*0912*/ 	.byte	0x08
	.zero		1


	//   ....[131]....
        /*0914*/ 	.word	0x00001d70
        /*0918*/ 	.word	0x000000ff
        /*091c*/ 	.word	0x000001b0
        /*0920*/ 	.short	0x010a
        /*0922*/ 	.byte	0x21
	.zero		1


	//   ....[132]....
        /*0924*/ 	.word	0x00001ed0
        /*0928*/ 	.word	0x000000ff
        /*092c*/ 	.word	0x000001b0
        /*0930*/ 	.short	0x010a
        /*0932*/ 	.byte	0x08
	.zero		1


	//   ....[133]....
        /*0934*/ 	.word	0x00001fc0
        /*0938*/ 	.word	0x000000ff
        /*093c*/ 	.word	0x00000378
        /*0940*/ 	.short	0x0101
        /*0942*/ 	.byte	0x04
	.zero		1


	//   ....[134]....
        /*0944*/ 	.word	0x00001fe0
        /*0948*/ 	.word	0x000000ff
        /*094c*/ 	.word	0x000001b0
        /*0950*/ 	.short	0x010a
        /*0952*/ 	.byte	0x08
	.zero		1


	//   ....[135]....
        /*0954*/ 	.word	0x00002060
        /*0958*/ 	.word	0x000000ff
        /*095c*/ 	.word	0x000001b0
        /*0960*/ 	.short	0x010a
        /*0962*/ 	.byte	0x11
	.zero		1


	//   ....[136]....
        /*0964*/ 	.word	0x000021c0
        /*0968*/ 	.word	0x000000ff
        /*096c*/ 	.word	0x000001b0
        /*0970*/ 	.short	0x010a
        /*0972*/ 	.byte	0x08
	.zero		1


	//   ....[137]....
        /*0974*/ 	.word	0x000022e0
        /*0978*/ 	.word	0x00000002
        /*097c*/ 	.word	0x00000380
        /*0980*/ 	.short	0x010a
        /*0982*/ 	.byte	0xff
	.zero		1


	//   ....[138]....
        /*0984*/ 	.word	0x000023a0
        /*0988*/ 	.word	0x00000002
        /*098c*/ 	.word	0x00000000
        /*0990*/ 	.short	0x0101
        /*0992*/ 	.byte	0xff
	.zero		1


	//   ....[139]....
        /*0994*/ 	.word	0x00002900
        /*0998*/ 	.word	0x000000ff
        /*099c*/ 	.word	0x00000000
        /*09a0*/ 	.short	0x010a
        /*09a2*/ 	.byte	0x05
	.zero		1


	//   ....[140]....
        /*09a4*/ 	.word	0x00002990
        /*09a8*/ 	.word	0x000000ff
        /*09ac*/ 	.word	0x00000000
        /*09b0*/ 	.short	0x010a
        /*09b2*/ 	.byte	0x05
	.zero		1


	//   ....[141]....
        /*09b4*/ 	.word	0x00002a20
        /*09b8*/ 	.word	0x000000ff
        /*09bc*/ 	.word	0x00000000
        /*09c0*/ 	.short	0x010a
        /*09c2*/ 	.byte	0x05
	.zero		1


	//   ....[142]....
        /*09c4*/ 	.word	0x00002ab0
        /*09c8*/ 	.word	0x000000ff
        /*09cc*/ 	.word	0x00000000
        /*09d0*/ 	.short	0x010a
        /*09d2*/ 	.byte	0x05
	.zero		1


	//   ....[143]....
        /*09d4*/ 	.word	0x00002b40
        /*09d8*/ 	.word	0x000000ff
        /*09dc*/ 	.word	0x00000000
        /*09e0*/ 	.short	0x010a
        /*09e2*/ 	.byte	0x05
	.zero		1


	//   ....[144]....
        /*09e4*/ 	.word	0x00002bd0
        /*09e8*/ 	.word	0x000000ff
        /*09ec*/ 	.word	0x00000000
        /*09f0*/ 	.short	0x010a
        /*09f2*/ 	.byte	0x05
	.zero		1


	//   ....[145]....
        /*09f4*/ 	.word	0x00002c60
        /*09f8*/ 	.word	0x000000ff
        /*09fc*/ 	.word	0x00000000
        /*0a00*/ 	.short	0x010a
        /*0a02*/ 	.byte	0x05
	.zero		1


	//   ....[146]....
        /*0a04*/ 	.word	0x00002cf0
        /*0a08*/ 	.word	0x000000ff
        /*0a0c*/ 	.word	0x00000000
        /*0a10*/ 	.short	0x010a
        /*0a12*/ 	.byte	0x05
	.zero		1


	//   ....[147]....
        /*0a14*/ 	.word	0x00002d80
        /*0a18*/ 	.word	0x000000ff
        /*0a1c*/ 	.word	0x00000000
        /*0a20*/ 	.short	0x010a
        /*0a22*/ 	.byte	0x05
	.zero		1


	//   ....[148]....
        /*0a24*/ 	.word	0x00002e10
        /*0a28*/ 	.word	0x000000ff
        /*0a2c*/ 	.word	0x00000000
        /*0a30*/ 	.short	0x010a
        /*0a32*/ 	.byte	0x05
	.zero		1


	//   ....[149]....
        /*0a34*/ 	.word	0x00002ea0
        /*0a38*/ 	.word	0x000000ff
        /*0a3c*/ 	.word	0x00000000
        /*0a40*/ 	.short	0x010a
        /*0a42*/ 	.byte	0x05
	.zero		1


	//   ....[150]....
        /*0a44*/ 	.word	0x00002f30
        /*0a48*/ 	.word	0x000000ff
        /*0a4c*/ 	.word	0x00000000
        /*0a50*/ 	.short	0x010a
        /*0a52*/ 	.byte	0x05
	.zero		1


	//   ....[151]....
        /*0a54*/ 	.word	0x00002fc0
        /*0a58*/ 	.word	0x000000ff
        /*0a5c*/ 	.word	0x00000000
        /*0a60*/ 	.short	0x010a
        /*0a62*/ 	.byte	0x05
	.zero		1


	//   ....[152]....
        /*0a64*/ 	.word	0x00003050
        /*0a68*/ 	.word	0x000000ff
        /*0a6c*/ 	.word	0x00000000
        /*0a70*/ 	.short	0x010a
        /*0a72*/ 	.byte	0x05
	.zero		1


	//   ....[153]....
        /*0a74*/ 	.word	0x000030e0
        /*0a78*/ 	.word	0x000000ff
        /*0a7c*/ 	.word	0x00000000
        /*0a80*/ 	.short	0x010a
        /*0a82*/ 	.byte	0x05
	.zero		1


	//   ....[154]....
        /*0a84*/ 	.word	0x00003170
        /*0a88*/ 	.word	0x000000ff
        /*0a8c*/ 	.word	0x00000000
        /*0a90*/ 	.short	0x010a
        /*0a92*/ 	.byte	0x05
	.zero		1


	//   ....[155]....
        /*0a94*/ 	.word	0x00003200
        /*0a98*/ 	.word	0x000000ff
        /*0a9c*/ 	.word	0x00000000
        /*0aa0*/ 	.short	0x010a
        /*0aa2*/ 	.byte	0x05
	.zero		1


	//   ....[156]....
        /*0aa4*/ 	.word	0x00003290
        /*0aa8*/ 	.word	0x000000ff
        /*0aac*/ 	.word	0x00000000
        /*0ab0*/ 	.short	0x010a
        /*0ab2*/ 	.byte	0x05
	.zero		1


	//   ....[157]....
        /*0ab4*/ 	.word	0x00003320
        /*0ab8*/ 	.word	0x000000ff
        /*0abc*/ 	.word	0x00000000
        /*0ac0*/ 	.short	0x010a
        /*0ac2*/ 	.byte	0x05
	.zero		1


	//   ....[158]....
        /*0ac4*/ 	.word	0x000033b0
        /*0ac8*/ 	.word	0x000000ff
        /*0acc*/ 	.word	0x00000000
        /*0ad0*/ 	.short	0x010a
        /*0ad2*/ 	.byte	0x05
	.zero		1


	//   ....[159]....
        /*0ad4*/ 	.word	0x00003440
        /*0ad8*/ 	.word	0x000000ff
        /*0adc*/ 	.word	0x00000000
        /*0ae0*/ 	.short	0x010a
        /*0ae2*/ 	.byte	0x05
	.zero		1


	//   ....[160]....
        /*0ae4*/ 	.word	0x000034d0
        /*0ae8*/ 	.word	0x000000ff
        /*0aec*/ 	.word	0x00000000
        /*0af0*/ 	.short	0x010a
        /*0af2*/ 	.byte	0x05
	.zero		1


	//   ....[161]....
        /*0af4*/ 	.word	0x00003560
        /*0af8*/ 	.word	0x000000ff
        /*0afc*/ 	.word	0x00000000
        /*0b00*/ 	.short	0x010a
        /*0b02*/ 	.byte	0x05
	.zero		1


	//   ....[162]....
        /*0b04*/ 	.word	0x000035f0
        /*0b08*/ 	.word	0x000000ff
        /*0b0c*/ 	.word	0x00000000
        /*0b10*/ 	.short	0x010a
        /*0b12*/ 	.byte	0x05
	.zero		1


	//   ....[163]....
        /*0b14*/ 	.word	0x00003680
        /*0b18*/ 	.word	0x000000ff
        /*0b1c*/ 	.word	0x00000000
        /*0b20*/ 	.short	0x010a
        /*0b22*/ 	.byte	0x05
	.zero		1


	//   ....[164]....
        /*0b24*/ 	.word	0x00003710
        /*0b28*/ 	.word	0x000000ff
        /*0b2c*/ 	.word	0x00000000
        /*0b30*/ 	.short	0x010a
        /*0b32*/ 	.byte	0x05
	.zero		1


	//   ....[165]....
        /*0b34*/ 	.word	0x000037a0
        /*0b38*/ 	.word	0x000000ff
        /*0b3c*/ 	.word	0x00000000
        /*0b40*/ 	.short	0x010a
        /*0b42*/ 	.byte	0x05
	.zero		1


	//   ....[166]....
        /*0b44*/ 	.word	0x00003830
        /*0b48*/ 	.word	0x000000ff
        /*0b4c*/ 	.word	0x00000000
        /*0b50*/ 	.short	0x010a
        /*0b52*/ 	.byte	0x05
	.zero		1


	//   ....[167]....
        /*0b54*/ 	.word	0x000038c0
        /*0b58*/ 	.word	0x000000ff
        /*0b5c*/ 	.word	0x00000000
        /*0b60*/ 	.short	0x010a
        /*0b62*/ 	.byte	0x05
	.zero		1


	//   ....[168]....
        /*0b64*/ 	.word	0x00003950
        /*0b68*/ 	.word	0x000000ff
        /*0b6c*/ 	.word	0x00000000
        /*0b70*/ 	.short	0x010a
        /*0b72*/ 	.byte	0x05
	.zero		1


	//   ....[169]....
        /*0b74*/ 	.word	0x000039e0
        /*0b78*/ 	.word	0x000000ff
        /*0b7c*/ 	.word	0x00000000
        /*0b80*/ 	.short	0x010a
        /*0b82*/ 	.byte	0x05
	.zero		1


	//   ....[170]....
        /*0b84*/ 	.word	0x00003a70
        /*0b88*/ 	.word	0x000000ff
        /*0b8c*/ 	.word	0x00000000
        /*0b90*/ 	.short	0x010a
        /*0b92*/ 	.byte	0x05
	.zero		1


	//   ....[171]....
        /*0b94*/ 	.word	0x00003b00
        /*0b98*/ 	.word	0x000000ff
        /*0b9c*/ 	.word	0x00000000
        /*0ba0*/ 	.short	0x010a
        /*0ba2*/ 	.byte	0x05
	.zero		1


	//   ....[172]....
        /*0ba4*/ 	.word	0x00003b90
        /*0ba8*/ 	.word	0x000000ff
        /*0bac*/ 	.word	0x00000000
        /*0bb0*/ 	.short	0x010a
        /*0bb2*/ 	.byte	0x05
	.zero		1


	//   ....[173]....
        /*0bb4*/ 	.word	0x00003c20
        /*0bb8*/ 	.word	0x000000ff
        /*0bbc*/ 	.word	0x00000000
        /*0bc0*/ 	.short	0x010a
        /*0bc2*/ 	.byte	0x05
	.zero		1


	//   ....[174]....
        /*0bc4*/ 	.word	0x00003cb0
        /*0bc8*/ 	.word	0x000000ff
        /*0bcc*/ 	.word	0x00000000
        /*0bd0*/ 	.short	0x010a
        /*0bd2*/ 	.byte	0x05
	.zero		1


	//   ....[175]....
        /*0bd4*/ 	.word	0x00003d40
        /*0bd8*/ 	.word	0x000000ff
        /*0bdc*/ 	.word	0x00000000
        /*0be0*/ 	.short	0x010a
        /*0be2*/ 	.byte	0x05
	.zero		1


	//   ....[176]....
        /*0be4*/ 	.word	0x00003dd0
        /*0be8*/ 	.word	0x000000ff
        /*0bec*/ 	.word	0x00000000
        /*0bf0*/ 	.short	0x010a
        /*0bf2*/ 	.byte	0x05
	.zero		1


	//   ....[177]....
        /*0bf4*/ 	.word	0x00003e60
        /*0bf8*/ 	.word	0x000000ff
        /*0bfc*/ 	.word	0x00000000
        /*0c00*/ 	.short	0x010a
        /*0c02*/ 	.byte	0x05
	.zero		1


	//   ....[178]....
        /*0c04*/ 	.word	0x00003ef0
        /*0c08*/ 	.word	0x000000ff
        /*0c0c*/ 	.word	0x00000000
        /*0c10*/ 	.short	0x010a
        /*0c12*/ 	.byte	0x05
	.zero		1


	//   ....[179]....
        /*0c14*/ 	.word	0x00003f80
        /*0c18*/ 	.word	0x000000ff
        /*0c1c*/ 	.word	0x00000000
        /*0c20*/ 	.short	0x010a
        /*0c22*/ 	.byte	0x05
	.zero		1


	//   ....[180]....
        /*0c24*/ 	.word	0x00004010
        /*0c28*/ 	.word	0x000000ff
        /*0c2c*/ 	.word	0x00000000
        /*0c30*/ 	.short	0x010a
        /*0c32*/ 	.byte	0x05
	.zero		1


	//   ....[181]....
        /*0c34*/ 	.word	0x000040a0
        /*0c38*/ 	.word	0x000000ff
        /*0c3c*/ 	.word	0x00000000
        /*0c40*/ 	.short	0x010a
        /*0c42*/ 	.byte	0x05
	.zero		1


	//   ....[182]....
        /*0c44*/ 	.word	0x00004130
        /*0c48*/ 	.word	0x000000ff
        /*0c4c*/ 	.word	0x00000000
        /*0c50*/ 	.short	0x010a
        /*0c52*/ 	.byte	0x05
	.zero		1


	//   ....[183]....
        /*0c54*/ 	.word	0x000041c0
        /*0c58*/ 	.word	0x000000ff
        /*0c5c*/ 	.word	0x00000000
        /*0c60*/ 	.short	0x010a
        /*0c62*/ 	.byte	0x05
	.zero		1


	//   ....[184]....
        /*0c64*/ 	.word	0x00004250
        /*0c68*/ 	.word	0x000000ff
        /*0c6c*/ 	.word	0x00000000
        /*0c70*/ 	.short	0x010a
        /*0c72*/ 	.byte	0x05
	.zero		1


	//   ....[185]....
        /*0c74*/ 	.word	0x000042e0
        /*0c78*/ 	.word	0x000000ff
        /*0c7c*/ 	.word	0x00000000
        /*0c80*/ 	.short	0x010a
        /*0c82*/ 	.byte	0x05
	.zero		1


	//   ....[186]....
        /*0c84*/ 	.word	0x00004370
        /*0c88*/ 	.word	0x000000ff
        /*0c8c*/ 	.word	0x00000000
        /*0c90*/ 	.short	0x010a
        /*0c92*/ 	.byte	0x05
	.zero		1


	//   ....[187]....
        /*0c94*/ 	.word	0x00004400
        /*0c98*/ 	.word	0x000000ff
        /*0c9c*/ 	.word	0x00000000
        /*0ca0*/ 	.short	0x010a
        /*0ca2*/ 	.byte	0x05
	.zero		1


	//   ....[188]....
        /*0ca4*/ 	.word	0x00004490
        /*0ca8*/ 	.word	0x000000ff
        /*0cac*/ 	.word	0x00000000
        /*0cb0*/ 	.short	0x010a
        /*0cb2*/ 	.byte	0x05
	.zero		1


	//   ....[189]....
        /*0cb4*/ 	.word	0x00004520
        /*0cb8*/ 	.word	0x000000ff
        /*0cbc*/ 	.word	0x00000000
        /*0cc0*/ 	.short	0x010a
        /*0cc2*/ 	.byte	0x05
	.zero		1


	//   ....[190]....
        /*0cc4*/ 	.word	0x000045b0
        /*0cc8*/ 	.word	0x000000ff
        /*0ccc*/ 	.word	0x00000000
        /*0cd0*/ 	.short	0x010a
        /*0cd2*/ 	.byte	0x05
	.zero		1


	//   ....[191]....
        /*0cd4*/ 	.word	0x00004640
        /*0cd8*/ 	.word	0x000000ff
        /*0cdc*/ 	.word	0x00000000
        /*0ce0*/ 	.short	0x010a
        /*0ce2*/ 	.byte	0x05
	.zero		1


	//   ....[192]....
        /*0ce4*/ 	.word	0x000046e0
        /*0ce8*/ 	.word	0x00000000
        /*0cec*/ 	.word	0x00000000
        /*0cf0*/ 	.short	0x010a
        /*0cf2*/ 	.byte	0xff
	.zero		1


	//   ....[193]....
        /*0cf4*/ 	.word	0x00004800
        /*0cf8*/ 	.word	0x00000000
        /*0cfc*/ 	.word	0x000003e0
        /*0d00*/ 	.short	0x010a
        /*0d02*/ 	.byte	0xff
	.zero		1


	//   ....[194]....
        /*0d04*/ 	.word	0x00004860
        /*0d08*/ 	.word	0x00000004
        /*0d0c*/ 	.word	0x00000000
        /*0d10*/ 	.short	0x0101
        /*0d12*/ 	.byte	0xff
	.zero		1


	//   ....[195]....
        /*0d14*/ 	.word	0x00004880
        /*0d18*/ 	.word	0x000000ff
        /*0d1c*/ 	.word	0x00000390
        /*0d20*/ 	.short	0x010a
        /*0d22*/ 	.byte	0x05
	.zero		1


	//   ....[196]....
        /*0d24*/ 	.word	0x000049a0
        /*0d28*/ 	.word	0x00000000
        /*0d2c*/ 	.word	0x00000380
        /*0d30*/ 	.short	0x010a
        /*0d32*/ 	.byte	0xff
	.zero		1


	//   ....[197]....
        /*0d34*/ 	.word	0x00004ab0
        /*0d38*/ 	.word	0x00000000
        /*0d3c*/ 	.word	0x00000000
        /*0d40*/ 	.short	0x0101
        /*0d42*/ 	.byte	0xff
	.zero		1


	//   ....[198]....
        /*0d44*/ 	.word	0x00004b40
        /*0d48*/ 	.word	0x000000ff
        /*0d4c*/ 	.word	0x00000390
        /*0d50*/ 	.short	0x0106
        /*0d52*/ 	.byte	0x05
	.zero		1


	//   ....[199]....
        /*0d54*/ 	.word	0x00004b60
        /*0d58*/ 	.word	0x000000ff
        /*0d5c*/ 	.word	0x00000390
        /*0d60*/ 	.short	0x010a
        /*0d62*/ 	.byte	0x05
	.zero		1


	//   ....[200]....
        /*0d64*/ 	.word	0x00004bf0
        /*0d68*/ 	.word	0x000000ff
        /*0d6c*/ 	.word	0x00000390
        /*0d70*/ 	.short	0x0106
        /*0d72*/ 	.byte	0x04
	.zero		1


	//   ....[201]....
        /*0d74*/ 	.word	0x00004c30
        /*0d78*/ 	.word	0x00000000
        /*0d7c*/ 	.word	0x00000390
        /*0d80*/ 	.short	0x010a
        /*0d82*/ 	.byte	0xff
	.zero		1


	//   ....[202]....
        /*0d84*/ 	.word	0x00005100
        /*0d88*/ 	.word	0x00000000
        /*0d8c*/ 	.word	0x00000380
        /*0d90*/ 	.short	0x010a
        /*0d92*/ 	.byte	0xff
	.zero		1


	//   ....[203]....
        /*0d94*/ 	.word	0x00005200
        /*0d98*/ 	.word	0x00000003
        /*0d9c*/ 	.word	0x00000000
        /*0da0*/ 	.short	0x0101
        /*0da2*/ 	.byte	0xff
	.zero		1


	//   ....[204]....
        /*0da4*/ 	.word	0x00005210
        /*0da8*/ 	.word	0x000000ff
        /*0dac*/ 	.word	0x00000000
        /*0db0*/ 	.short	0x010a
        /*0db2*/ 	.byte	0x04
	.zero		1


	//   ....[205]....
        /*0db4*/ 	.word	0x00005230
        /*0db8*/ 	.word	0x000000ff
        /*0dbc*/ 	.word	0x000003c0
        /*0dc0*/ 	.short	0x010a
        /*0dc2*/ 	.byte	0x09
	.zero		1


	//   ....[206]....
        /*0dc4*/ 	.word	0x00005370
        /*0dc8*/ 	.word	0x000000ff
        /*0dcc*/ 	.word	0x00000000
        /*0dd0*/ 	.short	0x010a
        /*0dd2*/ 	.byte	0x07
	.zero		1


	//   ....[207]....
        /*0dd4*/ 	.word	0x00005470
        /*0dd8*/ 	.word	0x000000ff
        /*0ddc*/ 	.word	0x00000000
        /*0de0*/ 	.short	0x010a
        /*0de2*/ 	.byte	0x04
	.zero		1


	//   ....[208]....
        /*0de4*/ 	.word	0x00005660
        /*0de8*/ 	.word	0x000000ff
        /*0dec*/ 	.word	0x00000000
        /*0df0*/ 	.short	0x010a
        /*0df2*/ 	.byte	0x05
	.zero		1


	//   ....[209]....
        /*0df4*/ 	.word	0x000056f0
        /*0df8*/ 	.word	0x000000ff
        /*0dfc*/ 	.word	0x00000000
        /*0e00*/ 	.short	0x010a
        /*0e02*/ 	.byte	0x05
	.zero		1


	//   ....[210]....
        /*0e04*/ 	.word	0x00005780
        /*0e08*/ 	.word	0x000000ff
        /*0e0c*/ 	.word	0x00000000
        /*0e10*/ 	.short	0x010a
        /*0e12*/ 	.byte	0x05
	.zero		1


	//   ....[211]....
        /*0e14*/ 	.word	0x00005810
        /*0e18*/ 	.word	0x000000ff
        /*0e1c*/ 	.word	0x00000000
        /*0e20*/ 	.short	0x010a
        /*0e22*/ 	.byte	0x07
	.zero		1


	//   ....[212]....
        /*0e24*/ 	.word	0x00005c50
        /*0e28*/ 	.word	0x00000000
        /*0e2c*/ 	.word	0x00000380
        /*0e30*/ 	.short	0x010a
        /*0e32*/ 	.byte	0xff
	.zero		1


	//   ....[213]....
        /*0e34*/ 	.word	0x00005d40
        /*0e38*/ 	.word	0x00000000
        /*0e3c*/ 	.word	0x00000000
        /*0e40*/ 	.short	0x0101
        /*0e42*/ 	.byte	0xff
	.zero		1


	//   ....[214]....
        /*0e44*/ 	.word	0x00006060
        /*0e48*/ 	.word	0x000000ff
        /*0e4c*/ 	.word	0x00000378
        /*0e50*/ 	.short	0x010a
        /*0e52*/ 	.byte	0x06
	.zero		1


	//   ....[215]....
        /*0e54*/ 	.word	0x000061e0
        /*0e58*/ 	.word	0x000000ff
        /*0e5c*/ 	.word	0x00000368
        /*0e60*/ 	.short	0x010a
        /*0e62*/ 	.byte	0x06
	.zero		1


	//   ....[216]....
        /*0e64*/ 	.word	0x00006510
        /*0e68*/ 	.word	0x000000ff
        /*0e6c*/ 	.word	0x00000360
        /*0e70*/ 	.short	0x010b
        /*0e72*/ 	.byte	0x06
	.zero		1


	//   ....[217]....
        /*0e74*/ 	.word	0x00006530
        /*0e78*/ 	.word	0x000000ff
        /*0e7c*/ 	.word	0x00000000
        /*0e80*/ 	.short	0x0101
        /*0e82*/ 	.byte	0x25
	.zero		1


	//   ....[218]....
        /*0e84*/ 	.word	0x00006570
        /*0e88*/ 	.word	0x00000000
        /*0e8c*/ 	.word	0x00000368
        /*0e90*/ 	.short	0x010a
        /*0e92*/ 	.byte	0xff
	.zero		1


	//   ....[219]....
        /*0e94*/ 	.word	0x000068d0
        /*0e98*/ 	.word	0x00000000
        /*0e9c*/ 	.word	0x00000380
        /*0ea0*/ 	.short	0x010a
        /*0ea2*/ 	.byte	0xff
	.zero		1


	//   ....[220]....
        /*0ea4*/ 	.word	0x000069e0
        /*0ea8*/ 	.word	0x00000000
        /*0eac*/ 	.word	0x00000000
        /*0eb0*/ 	.short	0x0101
        /*0eb2*/ 	.byte	0xff
	.zero		1


	//   ....[221]....
        /*0eb4*/ 	.word	0x00007390
        /*0eb8*/ 	.word	0x000000ff
        /*0ebc*/ 	.word	0x00000360
        /*0ec0*/ 	.short	0x010a
        /*0ec2*/ 	.byte	0x2b
	.zero		1


	//   ....[222]....
        /*0ec4*/ 	.word	0x000073b0
        /*0ec8*/ 	.word	0x0000005c
        /*0ecc*/ 	.word	0x000003a0
        /*0ed0*/ 	.short	0x010a
        /*0ed2*/ 	.byte	0xff
	.zero		1


	//   ....[223]....
        /*0ed4*/ 	.word	0x00007500
        /*0ed8*/ 	.word	0x000000ff
        /*0edc*/ 	.word	0x00000360
        /*0ee0*/ 	.short	0x010a
        /*0ee2*/ 	.byte	0x2b
	.zero		1


	//   ....[224]....
        /*0ee4*/ 	.word	0x000075e0
        /*0ee8*/ 	.word	0x000000ff
        /*0eec*/ 	.word	0x00000000
        /*0ef0*/ 	.short	0x0101
        /*0ef2*/ 	.byte	0x04
	.zero		1


	//   ....[225]....
        /*0ef4*/ 	.word	0x00007640
        /*0ef8*/ 	.word	0x0000005c
        /*0efc*/ 	.word	0x000003a0
        /*0f00*/ 	.short	0x010a
        /*0f02*/ 	.byte	0xff
	.zero		1


	//   ....[226]....
        /*0f04*/ 	.word	0x00007a10
        /*0f08*/ 	.word	0x000000ff
        /*0f0c*/ 	.word	0x00000000
        /*0f10*/ 	.short	0x0101
        /*0f12*/ 	.byte	0x05
	.zero		1


	//   ....[227]....
        /*0f14*/ 	.word	0x000082a0
        /*0f18*/ 	.word	0x00000003
        /*0f1c*/ 	.word	0x000003f0
        /*0f20*/ 	.short	0x010a
        /*0f22*/ 	.byte	0xff
	.zero		1


	//   ....[228]....
        /*0f24*/ 	.word	0x00008300
        /*0f28*/ 	.word	0x00000002
        /*0f2c*/ 	.word	0x000001b0
        /*0f30*/ 	.short	0x010a
        /*0f32*/ 	.byte	0xff
	.zero		1


	//   ....[229]....
        /*0f34*/ 	.word	0x00008360
        /*0f38*/ 	.word	0x00000002
        /*0f3c*/ 	.word	0x000001b0
        /*0f40*/ 	.short	0x010a
        /*0f42*/ 	.byte	0xff
	.zero		1


	//   ....[230]....
        /*0f44*/ 	.word	0x000083b0
        /*0f48*/ 	.word	0x00000002
        /*0f4c*/ 	.word	0x00000380
        /*0f50*/ 	.short	0x010a
        /*0f52*/ 	.byte	0xff
	.zero		1


	//   ....[231]....
        /*0f54*/ 	.word	0x00008410
        /*0f58*/ 	.word	0x00000000
        /*0f5c*/ 	.word	0x00000000
        /*0f60*/ 	.short	0x010a
        /*0f62*/ 	.byte	0xff
	.zero		1


	//   ....[232]....
        /*0f64*/ 	.word	0x00008470
        /*0f68*/ 	.word	0x00000000
        /*0f6c*/ 	.word	0x00000000
        /*0f70*/ 	.short	0x010a
        /*0f72*/ 	.byte	0xff
	.zero		1


	//   ....[233]....
        /*0f74*/ 	.word	0x000084d0
        /*0f78*/ 	.word	0x00000000
        /*0f7c*/ 	.word	0x00000000
        /*0f80*/ 	.short	0x010a
        /*0f82*/ 	.byte	0xff
	.zero		1


	//   ....[234]....
        /*0f84*/ 	.word	0x00008530
        /*0f88*/ 	.word	0x00000000
        /*0f8c*/ 	.word	0x00000000
        /*0f90*/ 	.short	0x010a
        /*0f92*/ 	.byte	0xff
	.zero		1


	//   ....[235]....
        /*0f94*/ 	.word	0x00008590
        /*0f98*/ 	.word	0x00000000
        /*0f9c*/ 	.word	0x00000000
        /*0fa0*/ 	.short	0x010a
        /*0fa2*/ 	.byte	0xff
	.zero		1


	//   ....[236]....
        /*0fa4*/ 	.word	0x000085f0
        /*0fa8*/ 	.word	0x00000000
        /*0fac*/ 	.word	0x00000000
        /*0fb0*/ 	.short	0x010a
        /*0fb2*/ 	.byte	0xff
	.zero		1


	//   ....[237]....
        /*0fb4*/ 	.word	0x00008650
        /*0fb8*/ 	.word	0x00000000
        /*0fbc*/ 	.word	0x00000000
        /*0fc0*/ 	.short	0x010a
        /*0fc2*/ 	.byte	0xff
	.zero		1


	//   ....[238]....
        /*0fc4*/ 	.word	0x000086b0
        /*0fc8*/ 	.word	0x00000000
        /*0fcc*/ 	.word	0x00000000
        /*0fd0*/ 	.short	0x010a
        /*0fd2*/ 	.byte	0xff
	.zero		1


	//   ....[239]....
        /*0fd4*/ 	.word	0x00008710
        /*0fd8*/ 	.word	0x00000000
        /*0fdc*/ 	.word	0x00000000
        /*0fe0*/ 	.short	0x010a
        /*0fe2*/ 	.byte	0xff
	.zero		1


	//   ....[240]....
        /*0fe4*/ 	.word	0x00008770
        /*0fe8*/ 	.word	0x00000000
        /*0fec*/ 	.word	0x00000000
        /*0ff0*/ 	.short	0x010a
        /*0ff2*/ 	.byte	0xff
	.zero		1


	//   ....[241]....
        /*0ff4*/ 	.word	0x000087d0
        /*0ff8*/ 	.word	0x00000000
        /*0ffc*/ 	.word	0x00000000
        /*1000*/ 	.short	0x010a
        /*1002*/ 	.byte	0xff
	.zero		1


	//   ....[242]....
        /*1004*/ 	.word	0x00008830
        /*1008*/ 	.word	0x00000000
        /*100c*/ 	.word	0x00000000
        /*1010*/ 	.short	0x010a
        /*1012*/ 	.byte	0xff
	.zero		1


	//   ....[243]....
        /*1014*/ 	.word	0x00008890
        /*1018*/ 	.word	0x00000000
        /*101c*/ 	.word	0x00000000
        /*1020*/ 	.short	0x010a
        /*1022*/ 	.byte	0xff
	.zero		1


	//   ....[244]....
        /*1024*/ 	.word	0x000088f0
        /*1028*/ 	.word	0x00000000
        /*102c*/ 	.word	0x00000000
        /*1030*/ 	.short	0x010a
        /*1032*/ 	.byte	0xff
	.zero		1


	//   ....[245]....
        /*1034*/ 	.word	0x00008950
        /*1038*/ 	.word	0x00000000
        /*103c*/ 	.word	0x00000000
        /*1040*/ 	.short	0x010a
        /*1042*/ 	.byte	0xff
	.zero		1


	//   ....[246]....
        /*1044*/ 	.word	0x000089b0
        /*1048*/ 	.word	0x00000000
        /*104c*/ 	.word	0x00000000
        /*1050*/ 	.short	0x010a
        /*1052*/ 	.byte	0xff
	.zero		1


	//   ....[247]....
        /*1054*/ 	.word	0x00008a10
        /*1058*/ 	.word	0x00000000
        /*105c*/ 	.word	0x00000000
        /*1060*/ 	.short	0x010a
        /*1062*/ 	.byte	0xff
	.zero		1


	//   ....[248]....
        /*1064*/ 	.word	0x00008a70
        /*1068*/ 	.word	0x00000000
        /*106c*/ 	.word	0x00000000
        /*1070*/ 	.short	0x010a
        /*1072*/ 	.byte	0xff
	.zero		1


	//   ....[249]....
        /*1074*/ 	.word	0x00008ad0
        /*1078*/ 	.word	0x00000000
        /*107c*/ 	.word	0x00000000
        /*1080*/ 	.short	0x010a
        /*1082*/ 	.byte	0xff
	.zero		1


	//   ....[250]....
        /*1084*/ 	.word	0x00008b30
        /*1088*/ 	.word	0x00000000
        /*108c*/ 	.word	0x00000000
        /*1090*/ 	.short	0x010a
        /*1092*/ 	.byte	0xff
	.zero		1


	//   ....[251]....
        /*1094*/ 	.word	0x00008b90
        /*1098*/ 	.word	0x00000000
        /*109c*/ 	.word	0x00000000
        /*10a0*/ 	.short	0x010a
        /*10a2*/ 	.byte	0xff
	.zero		1


	//   ....[252]....
        /*10a4*/ 	.word	0x00008bf0
        /*10a8*/ 	.word	0x00000000
        /*10ac*/ 	.word	0x00000000
        /*10b0*/ 	.short	0x010a
        /*10b2*/ 	.byte	0xff
	.zero		1


	//   ....[253]....
        /*10b4*/ 	.word	0x00008c50
        /*10b8*/ 	.word	0x00000000
        /*10bc*/ 	.word	0x00000000
        /*10c0*/ 	.short	0x010a
        /*10c2*/ 	.byte	0xff
	.zero		1


	//   ....[254]....
        /*10c4*/ 	.word	0x00008cb0
        /*10c8*/ 	.word	0x00000000
        /*10cc*/ 	.word	0x00000000
        /*10d0*/ 	.short	0x010a
        /*10d2*/ 	.byte	0xff
	.zero		1


	//   ....[255]....
        /*10d4*/ 	.word	0x00008d10
        /*10d8*/ 	.word	0x00000000
        /*10dc*/ 	.word	0x00000000
        /*10e0*/ 	.short	0x010a
        /*10e2*/ 	.byte	0xff
	.zero		1


	//   ....[0]....
        /*10e4*/ 	.word	0x00008d70
        /*10e8*/ 	.word	0x00000000
        /*10ec*/ 	.word	0x00000000
        /*10f0*/ 	.short	0x010a
        /*10f2*/ 	.byte	0xff
	.zero		1


	//   ....[1]....
        /*10f4*/ 	.word	0x00008dd0
        /*10f8*/ 	.word	0x00000000
        /*10fc*/ 	.word	0x00000000
        /*1100*/ 	.short	0x010a
        /*1102*/ 	.byte	0xff
	.zero		1


	//   ....[2]....
        /*1104*/ 	.word	0x00008e30
        /*1108*/ 	.word	0x00000000
        /*110c*/ 	.word	0x00000000
        /*1110*/ 	.short	0x010a
        /*1112*/ 	.byte	0xff
	.zero		1


	//   ....[3]....
        /*1114*/ 	.word	0x00008e90
        /*1118*/ 	.word	0x00000000
        /*111c*/ 	.word	0x00000000
        /*1120*/ 	.short	0x010a
        /*1122*/ 	.byte	0xff
	.zero		1


	//   ....[4]....
        /*1124*/ 	.word	0x00008ef0
        /*1128*/ 	.word	0x00000000
        /*112c*/ 	.word	0x00000000
        /*1130*/ 	.short	0x010a
        /*1132*/ 	.byte	0xff
	.zero		1


	//   ....[5]....
        /*1134*/ 	.word	0x00008f50
        /*1138*/ 	.word	0x00000000
        /*113c*/ 	.word	0x00000000
        /*1140*/ 	.short	0x010a
        /*1142*/ 	.byte	0xff
	.zero		1


	//   ....[6]....
        /*1144*/ 	.word	0x00008fb0
        /*1148*/ 	.word	0x00000000
        /*114c*/ 	.word	0x00000000
        /*1150*/ 	.short	0x010a
        /*1152*/ 	.byte	0xff
	.zero		1


	//   ....[7]....
        /*1154*/ 	.word	0x00009010
        /*1158*/ 	.word	0x00000000
        /*115c*/ 	.word	0x00000000
        /*1160*/ 	.short	0x010a
        /*1162*/ 	.byte	0xff
	.zero		1


	//   ....[8]....
        /*1164*/ 	.word	0x00009070
        /*1168*/ 	.word	0x00000000
        /*116c*/ 	.word	0x00000000
        /*1170*/ 	.short	0x010a
        /*1172*/ 	.byte	0xff
	.zero		1


	//   ....[9]....
        /*1174*/ 	.word	0x000090d0
        /*1178*/ 	.word	0x00000000
        /*117c*/ 	.word	0x00000000
        /*1180*/ 	.short	0x010a
        /*1182*/ 	.byte	0xff
	.zero		1


	//   ....[10]....
        /*1184*/ 	.word	0x00009130
        /*1188*/ 	.word	0x00000000
        /*118c*/ 	.word	0x00000000
        /*1190*/ 	.short	0x010a
        /*1192*/ 	.byte	0xff
	.zero		1


	//   ....[11]....
        /*1194*/ 	.word	0x00009190
        /*1198*/ 	.word	0x00000000
        /*119c*/ 	.word	0x00000000
        /*11a0*/ 	.short	0x010a
        /*11a2*/ 	.byte	0xff
	.zero		1


	//   ....[12]....
        /*11a4*/ 	.word	0x000091f0
        /*11a8*/ 	.word	0x00000000
        /*11ac*/ 	.word	0x00000000
        /*11b0*/ 	.short	0x010a
        /*11b2*/ 	.byte	0xff
	.zero		1


	//   ....[13]....
        /*11b4*/ 	.word	0x00009250
        /*11b8*/ 	.word	0x00000000
        /*11bc*/ 	.word	0x00000000
        /*11c0*/ 	.short	0x010a
        /*11c2*/ 	.byte	0xff
	.zero		1


	//   ....[14]....
        /*11c4*/ 	.word	0x000092b0
        /*11c8*/ 	.word	0x00000000
        /*11cc*/ 	.word	0x00000000
        /*11d0*/ 	.short	0x010a
        /*11d2*/ 	.byte	0xff
	.zero		1


	//   ....[15]....
        /*11d4*/ 	.word	0x00009310
        /*11d8*/ 	.word	0x00000000
        /*11dc*/ 	.word	0x00000000
        /*11e0*/ 	.short	0x010a
        /*11e2*/ 	.byte	0xff
	.zero		1


	//   ....[16]....
        /*11e4*/ 	.word	0x00009370
        /*11e8*/ 	.word	0x00000000
        /*11ec*/ 	.word	0x00000000
        /*11f0*/ 	.short	0x010a
        /*11f2*/ 	.byte	0xff
	.zero		1


	//   ....[17]....
        /*11f4*/ 	.word	0x000093d0
        /*11f8*/ 	.word	0x00000000
        /*11fc*/ 	.word	0x00000000
        /*1200*/ 	.short	0x010a
        /*1202*/ 	.byte	0xff
	.zero		1


	//   ....[18]....
        /*1204*/ 	.word	0x00009430
        /*1208*/ 	.word	0x00000000
        /*120c*/ 	.word	0x00000000
        /*1210*/ 	.short	0x010a
        /*1212*/ 	.byte	0xff
	.zero		1


	//   ....[19]....
        /*1214*/ 	.word	0x00009490
        /*1218*/ 	.word	0x00000000
        /*121c*/ 	.word	0x00000000
        /*1220*/ 	.short	0x010a
        /*1222*/ 	.byte	0xff
	.zero		1


	//   ....[20]....
        /*1224*/ 	.word	0x000094f0
        /*1228*/ 	.word	0x00000000
        /*122c*/ 	.word	0x00000000
        /*1230*/ 	.short	0x010a
        /*1232*/ 	.byte	0xff
	.zero		1


	//   ....[21]....
        /*1234*/ 	.word	0x00009550
        /*1238*/ 	.word	0x00000000
        /*123c*/ 	.word	0x00000000
        /*1240*/ 	.short	0x010a
        /*1242*/ 	.byte	0xff
	.zero		1


	//   ....[22]....
        /*1244*/ 	.word	0x000095b0
        /*1248*/ 	.word	0x00000000
        /*124c*/ 	.word	0x00000000
        /*1250*/ 	.short	0x010a
        /*1252*/ 	.byte	0xff
	.zero		1


	//   ....[23]....
        /*1254*/ 	.word	0x00009610
        /*1258*/ 	.word	0x00000000
        /*125c*/ 	.word	0x00000000
        /*1260*/ 	.short	0x010a
        /*1262*/ 	.byte	0xff
	.zero		1


	//   ....[24]....
        /*1264*/ 	.word	0x00009670
        /*1268*/ 	.word	0x00000000
        /*126c*/ 	.word	0x00000000
        /*1270*/ 	.short	0x010a
        /*1272*/ 	.byte	0xff
	.zero		1


	//   ....[25]....
        /*1274*/ 	.word	0x000096d0
        /*1278*/ 	.word	0x00000000
        /*127c*/ 	.word	0x00000000
        /*1280*/ 	.short	0x010a
        /*1282*/ 	.byte	0xff
	.zero		1


	//   ....[26]....
        /*1284*/ 	.word	0x00009730
        /*1288*/ 	.word	0x00000000
        /*128c*/ 	.word	0x00000000
        /*1290*/ 	.short	0x010a
        /*1292*/ 	.byte	0xff
	.zero		1


	//   ....[27]....
        /*1294*/ 	.word	0x00009790
        /*1298*/ 	.word	0x00000000
        /*129c*/ 	.word	0x00000000
        /*12a0*/ 	.short	0x010a
        /*12a2*/ 	.byte	0xff
	.zero		1


	//   ....[28]....
        /*12a4*/ 	.word	0x000097e0
        /*12a8*/ 	.word	0x00000000
        /*12ac*/ 	.word	0x000003e0
        /*12b0*/ 	.short	0x010a
        /*12b2*/ 	.byte	0xff
	.zero		1


	//   ....[29]....
        /*12b4*/ 	.word	0x00009840
        /*12b8*/ 	.word	0x00000000
        /*12bc*/ 	.word	0x00000390
        /*12c0*/ 	.short	0x010a
        /*12c2*/ 	.byte	0xff
	.zero		1


	//   ....[30]....
        /*12c4*/ 	.word	0x00009890
        /*12c8*/ 	.word	0x00000000
        /*12cc*/ 	.word	0x00000380
        /*12d0*/ 	.short	0x010a
        /*12d2*/ 	.byte	0xff
	.zero		1


	//   ....[31]....
        /*12d4*/ 	.word	0x000098f0
        /*12d8*/ 	.word	0x00000000
        /*12dc*/ 	.word	0x00000390
        /*12e0*/ 	.short	0x010a
        /*12e2*/ 	.byte	0xff
	.zero		1


	//   ....[32]....
        /*12e4*/ 	.word	0x00009940
        /*12e8*/ 	.word	0x00000000
        /*12ec*/ 	.word	0x00000380
        /*12f0*/ 	.short	0x010a
        /*12f2*/ 	.byte	0xff
	.zero		1


	//   ....[33]....
        /*12f4*/ 	.word	0x000099a0
        /*12f8*/ 	.word	0x00000003
        /*12fc*/ 	.word	0x000003c0
        /*1300*/ 	.short	0x010a
        /*1302*/ 	.byte	0xff
	.zero		1


	//   ....[34]....
        /*1304*/ 	.word	0x00009a00
        /*1308*/ 	.word	0x00000000
        /*130c*/ 	.word	0x00000000
        /*1310*/ 	.short	0x010a
        /*1312*/ 	.byte	0xff
	.zero		1


	//   ....[35]....
        /*1314*/ 	.word	0x00009a60
        /*1318*/ 	.word	0x00000000
        /*131c*/ 	.word	0x00000000
        /*1320*/ 	.short	0x010a
        /*1322*/ 	.byte	0xff
	.zero		1


	//   ....[36]....
        /*1324*/ 	.word	0x00009ac0
        /*1328*/ 	.word	0x00000000
        /*132c*/ 	.word	0x00000000
        /*1330*/ 	.short	0x010a
        /*1332*/ 	.byte	0xff
	.zero		1


	//   ....[37]....
        /*1334*/ 	.word	0x00009b20
        /*1338*/ 	.word	0x00000000
        /*133c*/ 	.word	0x00000000
        /*1340*/ 	.short	0x010a
        /*1342*/ 	.byte	0xff
	.zero		1


	//   ....[38]....
        /*1344*/ 	.word	0x00009b80
        /*1348*/ 	.word	0x00000000
        /*134c*/ 	.word	0x00000000
        /*1350*/ 	.short	0x010a
        /*1352*/ 	.byte	0xff
	.zero		1


	//   ....[39]....
        /*1354*/ 	.word	0x00009bd0
        /*1358*/ 	.word	0x00000000
        /*135c*/ 	.word	0x00000380
        /*1360*/ 	.short	0x010a
        /*1362*/ 	.byte	0xff
	.zero		1


	//   ....[40]....
        /*1364*/ 	.word	0x00009c30
        /*1368*/ 	.word	0x00000000
        /*136c*/ 	.word	0x00000378
        /*1370*/ 	.short	0x010a
        /*1372*/ 	.byte	0xff
	.zero		1


	//   ....[41]....
        /*1374*/ 	.word	0x00009c90
        /*1378*/ 	.word	0x00000003
        /*137c*/ 	.word	0x00000368
        /*1380*/ 	.short	0x010a
        /*1382*/ 	.byte	0xff
	.zero		1


	//   ....[42]....
        /*1384*/ 	.word	0x00009ce0
        /*1388*/ 	.word	0x00000000
        /*138c*/ 	.word	0x00000380
        /*1390*/ 	.short	0x010a
        /*1392*/ 	.byte	0xff
	.zero		1


	//   ....[43]....
        /*1394*/ 	.word	0x00009d40
        /*1398*/ 	.word	0x00000000
        /*139c*/ 	.word	0x00000360
        /*13a0*/ 	.short	0x010a
        /*13a2*/ 	.byte	0xff
	.zero		1


	//   ....[44]....
        /*13a4*/ 	.word	0x00009d90
        /*13a8*/ 	.word	0x0000005c
        /*13ac*/ 	.word	0x000003a0
        /*13b0*/ 	.short	0x010a
        /*13b2*/ 	.byte	0xff
	.zero		1


	//----- nvinfo : EIATTR_NUM_MBARRIERS
	.align		4
.L_47:
        /*13b4*/ 	.byte	0x03, 0x38
        /*13b6*/ 	.short	0x0080


	//----- nvinfo : EIATTR_EXIT_INSTR_OFFSETS
	.align		4
        /*13b8*/ 	.byte	0x04, 0x1c
        /*13ba*/ 	.short	(.L_49 - .L_48)


	//   ....[0]....
.L_48:
        /*13bc*/ 	.word	0x00004710


	//   ....[1]....
        /*13c0*/ 	.word	0x00004c00


	//   ....[2]....
        /*13c4*/ 	.word	0x00004c60


	//   ....[3]....
        /*13c8*/ 	.word	0x00005a70


	//   ....[4]....
        /*13cc*/ 	.word	0x000065a0


	//   ....[5]....
        /*13d0*/ 	.word	0x000065e0


	//   ....[6]....
        /*13d4*/ 	.word	0x00008290


	//----- nvinfo : EIATTR_MAX_THREADS
	.align		4
.L_49:
        /*13d8*/ 	.byte	0x04, 0x05
        /*13da*/ 	.short	(.L_51 - .L_50)
.L_50:
        /*13dc*/ 	.word	0x00000100
        /*13e0*/ 	.word	0x00000001
        /*13e4*/ 	.word	0x00000001


	//----- nvinfo : EIATTR_CRS_STACK_SIZE
	.align		4
.L_51:
        /*13e8*/ 	.byte	0x04, 0x1e
        /*13ea*/ 	.short	(.L_53 - .L_52)
.L_52:
        /*13ec*/ 	.word	0x00000000


	//----- nvinfo : EIATTR_CBANK_PARAM_SIZE
	.align		4
.L_53:
        /*13f0*/ 	.byte	0x03, 0x19
        /*13f2*/ 	.short	0x0800


	//----- nvinfo : EIATTR_PARAM_CBANK
	.align		4
        /*13f4*/ 	.byte	0x04, 0x0a
        /*13f6*/ 	.short	(.L_55 - .L_54)
	.align		4
.L_54:
        /*13f8*/ 	.word	index@(.nv.constant0._ZN7cutlass13device_kernelINS_4gemm6kernel13GemmUniversalIN4cute5tupleIJiiiiEEENS1_10collective13CollectiveMmaINS1_35MainloopSm100TmaUmmaWarpSpecializedILi54ELi2ELi4ENS5_IJNS4_1CILi1EEESB_SB_EEEEENS5_IJNSA_ILi64EEESE_NSA_ILi32EEEEEENS_12float_e5m2_tENS5_IJSB_llEEENS_12float_e4m3_tENS5_IJlSB_lEEENS4_8TiledMMAINS4_8MMA_AtomIJNS4_10MMA_TraitsINS4_19SM100_MMA_F8F6F4_SSEJSH_SJ_fSE_SE_NS4_17integral_constantINS4_4UMMA5MajorELSR_1EEENSP_ISR_LSR_0EEENSP_INSQ_7ScaleInELSU_0EEESV_EEEEEENS4_6LayoutISC_NS5_IJNSA_ILi0EEESZ_SZ_EEEEENS5_IJNS4_10UnderscoreES12_S12_EEEEENS4_13SM90_TMA_LOADENS4_14ComposedLayoutINS4_7SwizzleILi2ELi4ELi3EEENS4_18smem_ptr_flag_bitsILi8EEENSY_INS5_IJSE_NSA_ILi8EEEEEENS5_IJSB_SE_EEEEEEEvNS4_8identityES15_NS16_INS17_ILi1ELi4ELi3EEES1A_NSY_INS5_IJS1B_SF_EEENS5_IJSF_SB_EEEEEEEvS1G_EENS_8epilogue10collective18CollectiveEpilogueINS1N_23Sm100TmaWarpSpecializedILi1ELi1ELi32ELb0ELb0EEEJSG_NS5_IJNSY_ISE_SB_EES1S_EEESH_SK_SH_SK_NS1N_6fusion15FusionCallbacksIS1R_NS1U_17LinearCombinationISH_fSH_fLNS_15FloatRoundStyleE2EEESG_S1T_JEEENS4_5SM1004TMEM4LOAD26SM100_TMEM_LOAD_16dp32b32xES15_NS16_IS18_S1A_NSY_INS5_IJS1B_SE_EEENS5_IJSE_SB_EEEEEEENS4_39AutoVectorizingCopyWithAssumedAlignmentILi128EEENS4_14SM90_TMA_STOREES27_S29_S29_EEEvvEEEEvNT_6ParamsE)
        /*13fc*/ 	.short	0x0380
        /*13fe*/ 	.short	0x0800


	//----- nvinfo : EIATTR_SW_WAR
	.align		4
.L_55:
        /*1400*/ 	.byte	0x04, 0x36
        /*1402*/ 	.short	(.L_57 - .L_56)
.L_56:
        /*1404*/ 	.word	0x00000008
.L_57:


//--------------------- .nv.callgraph             --------------------------
	.section	.nv.callgraph,"",@"SHT_CUDA_CALLGRAPH"
	.align	4
	.sectionentsize	8
	.align		4
        /*0000*/ 	.word	0x00000000
	.align		4
        /*0004*/ 	.word	0xffffffff
	.align		4
        /*0008*/ 	.word	index@(_ZN7cutlass13device_kernelINS_4gemm6kernel13GemmUniversalIN4cute5tupleIJiiiiEEENS1_10collective13CollectiveMmaINS1_35MainloopSm100TmaUmmaWarpSpecializedILi54ELi2ELi4ENS5_IJNS4_1CILi1EEESB_SB_EEEEENS5_IJNSA_ILi64EEESE_NSA_ILi32EEEEEENS_12float_e5m2_tENS5_IJSB_llEEENS_12float_e4m3_tENS5_IJlSB_lEEENS4_8TiledMMAINS4_8MMA_AtomIJNS4_10MMA_TraitsINS4_19SM100_MMA_F8F6F4_SSEJSH_SJ_fSE_SE_NS4_17integral_constantINS4_4UMMA5MajorELSR_1EEENSP_ISR_LSR_0EEENSP_INSQ_7ScaleInELSU_0EEESV_EEEEEENS4_6LayoutISC_NS5_IJNSA_ILi0EEESZ_SZ_EEEEENS5_IJNS4_10UnderscoreES12_S12_EEEEENS4_13SM90_TMA_LOADENS4_14ComposedLayoutINS4_7SwizzleILi2ELi4ELi3EEENS4_18smem_ptr_flag_bitsILi8EEENSY_INS5_IJSE_NSA_ILi8EEEEEENS5_IJSB_SE_EEEEEEEvNS4_8identityES15_NS16_INS17_ILi1ELi4ELi3EEES1A_NSY_INS5_IJS1B_SF_EEENS5_IJSF_SB_EEEEEEEvS1G_EENS_8epilogue10collective18CollectiveEpilogueINS1N_23Sm100TmaWarpSpecializedILi1ELi1ELi32ELb0ELb0EEEJSG_NS5_IJNSY_ISE_SB_EES1S_EEESH_SK_SH_SK_NS1N_6fusion15FusionCallbacksIS1R_NS1U_17LinearCombinationISH_fSH_fLNS_15FloatRoundStyleE2EEESG_S1T_JEEENS4_5SM1004TMEM4LOAD26SM100_TMEM_LOAD_16dp32b32xES15_NS16_IS18_S1A_NSY_INS5_IJS1B_SE_EEENS5_IJSE_SB_EEEEEEENS4_39AutoVectorizingCopyWithAssumedAlignmentILi128EEENS4_14SM90_TMA_STOREES27_S29_S29_EEEvvEEEEvNT_6ParamsE)
	.align		4
        /*000c*/ 	.word	index@(__assertfail)
	.align		4
        /*0010*/ 	.word	0x00000000
	.align		4
        /*0014*/ 	.word	0xfffffffe
	.align		4
        /*0018*/ 	.word	0x00000000
	.align		4
        /*001c*/ 	.word	0xfffffffd
	.align		4
        /*0020*/ 	.word	0x00000000
	.align		4
        /*0024*/ 	.word	0xfffffffc


//--------------------- .nv.constant4             --------------------------
	.section	.nv.constant4,"a",@progbits
	.align	8
	.align		8
.nv.constant4:
        /*0000*/ 	.dword	__assertfail
	.align		8
        /*0008*/ 	.dword	__unnamed_1
	.align		8
        /*0010*/ 	.dword	__unnamed_2
	.align		8
        /*0018*/ 	.dword	_ZN40_INTERNAL_43f55ab6_4_k_cu_f29c8295_245734cuda3std3__45__cpo5beginE
	.align		8
        /*0020*/ 	.dword	_ZN40_INTERNAL_43f55ab6_4_k_cu_f29c8295_245734cuda3std3__45__cpo3endE
	.align		8
        /*0028*/ 	.dword	_ZN40_INTERNAL_43f55ab6_4_k_cu_f29c8295_245734cuda3std3__45__cpo6cbeginE
	.align		8
        /*0030*/ 	.dword	_ZN40_INTERNAL_43f55ab6_4_k_cu_f29c8295_245734cuda3std3__45__cpo4cendE
	.align		8
        /*0038*/ 	.dword	_ZN40_INTERNAL_43f55ab6_4_k_cu_f29c8295_245734cuda3std3__442_GLOBAL__N__43f55ab6_4_k_cu_f29c8295_245736ignoreE
	.align		8
        /*0040*/ 	.dword	_ZN40_INTERNAL_43f55ab6_4_k_cu_f29c8295_245734cuda3std3__419piecewise_constructE
	.align		8
        /*0048*/ 	.dword	_ZN40_INTERNAL_43f55ab6_4_k_cu_f29c8295_245734cuda3std3__48in_placeE
	.align		8
        /*0050*/ 	.dword	_ZN40_INTERNAL_43f55ab6_4_k_cu_f29c8295_245734cuda3std6ranges3__45__cpo4swapE
	.align		8
        /*0058*/ 	.dword	_ZN40_INTERNAL_43f55ab6_4_k_cu_f29c8295_245734cuda3std6ranges3__45__cpo9iter_moveE
	.align		8
        /*0060*/ 	.dword	_ZN40_INTERNAL_43f55ab6_4_k_cu_f29c8295_245734cute7productE
	.align		8
        /*0068*/ 	.dword	_ZN40_INTERNAL_43f55ab6_4_k_cu_f29c8295_245734cute1_E
	.align		8
        /*0070*/ 	.dword	$str$25
	.align		8
        /*0078*/ 	.dword	$str$26
	.align		8
        /*0080*/ 	.dword	$str$27
	.align		8
        /*0088*/ 	.dword	$str$28


//--------------------- .text._ZN7cutlass13device_kernelINS_4gemm6kernel13GemmUniversalIN4cute5tupleIJiiiiEEENS1_10collective13CollectiveMmaINS1_35MainloopSm100TmaUmmaWarpSpecializedILi54ELi2ELi4ENS5_IJNS4_1CILi1EEESB_SB_EEEEENS5_IJNSA_ILi64EEESE_NSA_ILi32EEEEEENS_12float_e5m2_tENS5_IJSB_llEEENS_12float_e4m3_tENS5_IJlSB_lEEENS4_8TiledMMAINS4_8MMA_AtomIJNS4_10MMA_TraitsINS4_19SM100_MMA_F8F6F4_SSEJSH_SJ_fSE_SE_NS4_17integral_constantINS4_4UMMA5MajorELSR_1EEENSP_ISR_LSR_0EEENSP_INSQ_7ScaleInELSU_0EEESV_EEEEEENS4_6LayoutISC_NS5_IJNSA_ILi0EEESZ_SZ_EEEEENS5_IJNS4_10UnderscoreES12_S12_EEEEENS4_13SM90_TMA_LOADENS4_14ComposedLayoutINS4_7SwizzleILi2ELi4ELi3EEENS4_18smem_ptr_flag_bitsILi8EEENSY_INS5_IJSE_NSA_ILi8EEEEEENS5_IJSB_SE_EEEEEEEvNS4_8identityES15_NS16_INS17_ILi1ELi4ELi3EEES1A_NSY_INS5_IJS1B_SF_EEENS5_IJSF_SB_EEEEEEEvS1G_EENS_8epilogue10collective18CollectiveEpilogueINS1N_23Sm100TmaWarpSpecializedILi1ELi1ELi32ELb0ELb0EEEJSG_NS5_IJNSY_ISE_SB_EES1S_EEESH_SK_SH_SK_NS1N_6fusion15FusionCallbacksIS1R_NS1U_17LinearCombinationISH_fSH_fLNS_15FloatRoundStyleE2EEESG_S1T_JEEENS4_5SM1004TMEM4LOAD26SM100_TMEM_LOAD_16dp32b32xES15_NS16_IS18_S1A_NSY_INS5_IJS1B_SE_EEENS5_IJSE_SB_EEEEEEENS4_39AutoVectorizingCopyWithAssumedAlignmentILi128EEENS4_14SM90_TMA_STOREES27_S29_S29_EEEvvEEEEvNT_6ParamsE --------------------------
	.section	.text._ZN7cutlass13device_kernelINS_4gemm6kernel13GemmUniversalIN4cute5tupleIJiiiiEEENS1_10collective13CollectiveMmaINS1_35MainloopSm100TmaUmmaWarpSpecializedILi54ELi2ELi4ENS5_IJNS4_1CILi1EEESB_SB_EEEEENS5_IJNSA_ILi64EEESE_NSA_ILi32EEEEEENS_12float_e5m2_tENS5_IJSB_llEEENS_12float_e4m3_tENS5_IJlSB_lEEENS4_8TiledMMAINS4_8MMA_AtomIJNS4_10MMA_TraitsINS4_19SM100_MMA_F8F6F4_SSEJSH_SJ_fSE_SE_NS4_17integral_constantINS4_4UMMA5MajorELSR_1EEENSP_ISR_LSR_0EEENSP_INSQ_7ScaleInELSU_0EEESV_EEEEEENS4_6LayoutISC_NS5_IJNSA_ILi0EEESZ_SZ_EEEEENS5_IJNS4_10UnderscoreES12_S12_EEEEENS4_13SM90_TMA_LOADENS4_14ComposedLayoutINS4_7SwizzleILi2ELi4ELi3EEENS4_18smem_ptr_flag_bitsILi8EEENSY_INS5_IJSE_NSA_ILi8EEEEEENS5_IJSB_SE_EEEEEEEvNS4_8identityES15_NS16_INS17_ILi1ELi4ELi3EEES1A_NSY_INS5_IJS1B_SF_EEENS5_IJSF_SB_EEEEEEEvS1G_EENS_8epilogue10collective18CollectiveEpilogueINS1N_23Sm100TmaWarpSpecializedILi1ELi1ELi32ELb0ELb0EEEJSG_NS5_IJNSY_ISE_SB_EES1S_EEESH_SK_SH_SK_NS1N_6fusion15FusionCallbacksIS1R_NS1U_17LinearCombinationISH_fSH_fLNS_15FloatRoundStyleE2EEESG_S1T_JEEENS4_5SM1004TMEM4LOAD26SM100_TMEM_LOAD_16dp32b32xES15_NS16_IS18_S1A_NSY_INS5_IJS1B_SE_EEENS5_IJSE_SB_EEEEEEENS4_39AutoVectorizingCopyWithAssumedAlignmentILi128EEENS4_14SM90_TMA_STOREES27_S29_S29_EEEvvEEEEvNT_6ParamsE,"ax",@progbits
	.align	128
.text._ZN7cutlass13device_kernelINS_4gemm6kernel13GemmUniversalIN4cute5tupleIJiiiiEEENS1_10collective13CollectiveMmaINS1_35MainloopSm100TmaUmmaWarpSpecializedILi54ELi2ELi4ENS5_IJNS4_1CILi1EEESB_SB_EEEEENS5_IJNSA_ILi64EEESE_NSA_ILi32EEEEEENS_12float_e5m2_tENS5_IJSB_llEEENS_12float_e4m3_tENS5_IJlSB_lEEENS4_8TiledMMAINS4_8MMA_AtomIJNS4_10MMA_TraitsINS4_19SM100_MMA_F8F6F4_SSEJSH_SJ_fSE_SE_NS4_17integral_constantINS4_4UMMA5MajorELSR_1EEENSP_ISR_LSR_0EEENSP_INSQ_7ScaleInELSU_0EEESV_EEEEEENS4_6LayoutISC_NS5_IJNSA_ILi0EEESZ_SZ_EEEEENS5_IJNS4_10UnderscoreES12_S12_EEEEENS4_13SM90_TMA_LOADENS4_14ComposedLayoutINS4_7SwizzleILi2ELi4ELi3EEENS4_18smem_ptr_flag_bitsILi8EEENSY_INS5_IJSE_NSA_ILi8EEEEEENS5_IJSB_SE_EEEEEEEvNS4_8identityES15_NS16_INS17_ILi1ELi4ELi3EEES1A_NSY_INS5_IJS1B_SF_EEENS5_IJSF_SB_EEEEEEEvS1G_EENS_8epilogue10collective18CollectiveEpilogueINS1N_23Sm100TmaWarpSpecializedILi1ELi1ELi32ELb0ELb0EEEJSG_NS5_IJNSY_ISE_SB_EES1S_EEESH_SK_SH_SK_NS1N_6fusion15FusionCallbacksIS1R_NS1U_17LinearCombinationISH_fSH_fLNS_15FloatRoundStyleE2EEESG_S1T_JEEENS4_5SM1004TMEM4LOAD26SM100_TMEM_LOAD_16dp32b32xES15_NS16_IS18_S1A_NSY_INS5_IJS1B_SE_EEENS5_IJSE_SB_EEEEEEENS4_39AutoVectorizingCopyWithAssumedAlignmentILi128EEENS4_14SM90_TMA_STOREES27_S29_S29_EEEvvEEEEvNT_6ParamsE:
        .type           _ZN7cutlass13device_kernelINS_4gemm6kernel13GemmUniversalIN4cute5tupleIJiiiiEEENS1_10collective13CollectiveMmaINS1_35MainloopSm100TmaUmmaWarpSpecializedILi54ELi2ELi4ENS5_IJNS4_1CILi1EEESB_SB_EEEEENS5_IJNSA_ILi64EEESE_NSA_ILi32EEEEEENS_12float_e5m2_tENS5_IJSB_llEEENS_12float_e4m3_tENS5_IJlSB_lEEENS4_8TiledMMAINS4_8MMA_AtomIJNS4_10MMA_TraitsINS4_19SM100_MMA_F8F6F4_SSEJSH_SJ_fSE_SE_NS4_17integral_constantINS4_4UMMA5MajorELSR_1EEENSP_ISR_LSR_0EEENSP_INSQ_7ScaleInELSU_0EEESV_EEEEEENS4_6LayoutISC_NS5_IJNSA_ILi0EEESZ_SZ_EEEEENS5_IJNS4_10UnderscoreES12_S12_EEEEENS4_13SM90_TMA_LOADENS4_14ComposedLayoutINS4_7SwizzleILi2ELi4ELi3EEENS4_18smem_ptr_flag_bitsILi8EEENSY_INS5_IJSE_NSA_ILi8EEEEEENS5_IJSB_SE_EEEEEEEvNS4_8identityES15_NS16_INS17_ILi1ELi4ELi3EEES1A_NSY_INS5_IJS1B_SF_EEENS5_IJSF_SB_EEEEEEEvS1G_EENS_8epilogue10collective18CollectiveEpilogueINS1N_23Sm100TmaWarpSpecializedILi1ELi1ELi32ELb0ELb0EEEJSG_NS5_IJNSY_ISE_SB_EES1S_EEESH_SK_SH_SK_NS1N_6fusion15FusionCallbacksIS1R_NS1U_17LinearCombinationISH_fSH_fLNS_15FloatRoundStyleE2EEESG_S1T_JEEENS4_5SM1004TMEM4LOAD26SM100_TMEM_LOAD_16dp32b32xES15_NS16_IS18_S1A_NSY_INS5_IJS1B_SE_EEENS5_IJSE_SB_EEEEEEENS4_39AutoVectorizingCopyWithAssumedAlignmentILi128EEENS4_14SM90_TMA_STOREES27_S29_S29_EEEvvEEEEvNT_6ParamsE,@function
        .size           _ZN7cutlass13device_kernelINS_4gemm6kernel13GemmUniversalIN4cute5tupleIJiiiiEEENS1_10collective13CollectiveMmaINS1_35MainloopSm100TmaUmmaWarpSpecializedILi54ELi2ELi4ENS5_IJNS4_1CILi1EEESB_SB_EEEEENS5_IJNSA_ILi64EEESE_NSA_ILi32EEEEEENS_12float_e5m2_tENS5_IJSB_llEEENS_12float_e4m3_tENS5_IJlSB_lEEENS4_8TiledMMAINS4_8MMA_AtomIJNS4_10MMA_TraitsINS4_19SM100_MMA_F8F6F4_SSEJSH_SJ_fSE_SE_NS4_17integral_constantINS4_4UMMA5MajorELSR_1EEENSP_ISR_LSR_0EEENSP_INSQ_7ScaleInELSU_0EEESV_EEEEEENS4_6LayoutISC_NS5_IJNSA_ILi0EEESZ_SZ_EEEEENS5_IJNS4_10UnderscoreES12_S12_EEEEENS4_13SM90_TMA_LOADENS4_14ComposedLayoutINS4_7SwizzleILi2ELi4ELi3EEENS4_18smem_ptr_flag_bitsILi8EEENSY_INS5_IJSE_NSA_ILi8EEEEEENS5_IJSB_SE_EEEEEEEvNS4_8identityES15_NS16_INS17_ILi1ELi4ELi3EEES1A_NSY_INS5_IJS1B_SF_EEENS5_IJSF_SB_EEEEEEEvS1G_EENS_8epilogue10collective18CollectiveEpilogueINS1N_23Sm100TmaWarpSpecializedILi1ELi1ELi32ELb0ELb0EEEJSG_NS5_IJNSY_ISE_SB_EES1S_EEESH_SK_SH_SK_NS1N_6fusion15FusionCallbacksIS1R_NS1U_17LinearCombinationISH_fSH_fLNS_15FloatRoundStyleE2EEESG_S1T_JEEENS4_5SM1004TMEM4LOAD26SM100_TMEM_LOAD_16dp32b32xES15_NS16_IS18_S1A_NSY_INS5_IJS1B_SE_EEENS5_IJSE_SB_EEEEEEENS4_39AutoVectorizingCopyWithAssumedAlignmentILi128EEENS4_14SM90_TMA_STOREES27_S29_S29_EEEvvEEEEvNT_6ParamsE,(.L_x_279 - _ZN7cutlass13device_kernelINS_4gemm6kernel13GemmUniversalIN4cute5tupleIJiiiiEEENS1_10collective13CollectiveMmaINS1_35MainloopSm100TmaUmmaWarpSpecializedILi54ELi2ELi4ENS5_IJNS4_1CILi1EEESB_SB_EEEEENS5_IJNSA_ILi64EEESE_NSA_ILi32EEEEEENS_12float_e5m2_tENS5_IJSB_llEEENS_12float_e4m3_tENS5_IJlSB_lEEENS4_8TiledMMAINS4_8MMA_AtomIJNS4_10MMA_TraitsINS4_19SM100_MMA_F8F6F4_SSEJSH_SJ_fSE_SE_NS4_17integral_constantINS4_4UMMA5MajorELSR_1EEENSP_ISR_LSR_0EEENSP_INSQ_7ScaleInELSU_0EEESV_EEEEEENS4_6LayoutISC_NS5_IJNSA_ILi0EEESZ_SZ_EEEEENS5_IJNS4_10UnderscoreES12_S12_EEEEENS4_13SM90_TMA_LOADENS4_14ComposedLayoutINS4_7SwizzleILi2ELi4ELi3EEENS4_18smem_ptr_flag_bitsILi8EEENSY_INS5_IJSE_NSA_ILi8EEEEEENS5_IJSB_SE_EEEEEEEvNS4_8identityES15_NS16_INS17_ILi1ELi4ELi3EEES1A_NSY_INS5_IJS1B_SF_EEENS5_IJSF_SB_EEEEEEEvS1G_EENS_8epilogue10collective18CollectiveEpilogueINS1N_23Sm100TmaWarpSpecializedILi1ELi1ELi32ELb0ELb0EEEJSG_NS5_IJNSY_ISE_SB_EES1S_EEESH_SK_SH_SK_NS1N_6fusion15FusionCallbacksIS1R_NS1U_17LinearCombinationISH_fSH_fLNS_15FloatRoundStyleE2EEESG_S1T_JEEENS4_5SM1004TMEM4LOAD26SM100_TMEM_LOAD_16dp32b32xES15_NS16_IS18_S1A_NSY_INS5_IJS1B_SE_EEENS5_IJSE_SB_EEEEEEENS4_39AutoVectorizingCopyWithAssumedAlignmentILi128EEENS4_14SM90_TMA_STOREES27_S29_S29_EEEvvEEEEvNT_6ParamsE)
        .other          _ZN7cutlass13device_kernelINS_4gemm6kernel13GemmUniversalIN4cute5tupleIJiiiiEEENS1_10collective13CollectiveMmaINS1_35MainloopSm100TmaUmmaWarpSpecializedILi54ELi2ELi4ENS5_IJNS4_1CILi1EEESB_SB_EEEEENS5_IJNSA_ILi64EEESE_NSA_ILi32EEEEEENS_12float_e5m2_tENS5_IJSB_llEEENS_12float_e4m3_tENS5_IJlSB_lEEENS4_8TiledMMAINS4_8MMA_AtomIJNS4_10MMA_TraitsINS4_19SM100_MMA_F8F6F4_SSEJSH_SJ_fSE_SE_NS4_17integral_constantINS4_4UMMA5MajorELSR_1EEENSP_ISR_LSR_0EEENSP_INSQ_7ScaleInELSU_0EEESV_EEEEEENS4_6LayoutISC_NS5_IJNSA_ILi0EEESZ_SZ_EEEEENS5_IJNS4_10UnderscoreES12_S12_EEEEENS4_13SM90_TMA_LOADENS4_14ComposedLayoutINS4_7SwizzleILi2ELi4ELi3EEENS4_18smem_ptr_flag_bitsILi8EEENSY_INS5_IJSE_NSA_ILi8EEEEEENS5_IJSB_SE_EEEEEEEvNS4_8identityES15_NS16_INS17_ILi1ELi4ELi3EEES1A_NSY_INS5_IJS1B_SF_EEENS5_IJSF_SB_EEEEEEEvS1G_EENS_8epilogue10collective18CollectiveEpilogueINS1N_23Sm100TmaWarpSpecializedILi1ELi1ELi32ELb0ELb0EEEJSG_NS5_IJNSY_ISE_SB_EES1S_EEESH_SK_SH_SK_NS1N_6fusion15FusionCallbacksIS1R_NS1U_17LinearCombinationISH_fSH_fLNS_15FloatRoundStyleE2EEESG_S1T_JEEENS4_5SM1004TMEM4LOAD26SM100_TMEM_LOAD_16dp32b32xES15_NS16_IS18_S1A_NSY_INS5_IJS1B_SE_EEENS5_IJSE_SB_EEEEEEENS4_39AutoVectorizingCopyWithAssumedAlignmentILi128EEENS4_14SM90_TMA_STOREES27_S29_S29_EEEvvEEEEvNT_6ParamsE,@"STO_CUDA_ENTRY STV_DEFAULT"
_ZN7cutlass13device_kernelINS_4gemm6kernel13GemmUniversalIN4cute5tupleIJiiiiEEENS1_10collective13CollectiveMmaINS1_35MainloopSm100TmaUmmaWarpSpecializedILi54ELi2ELi4ENS5_IJNS4_1CILi1EEESB_SB_EEEEENS5_IJNSA_ILi64EEESE_NSA_ILi32EEEEEENS_12float_e5m2_tENS5_IJSB_llEEENS_12float_e4m3_tENS5_IJlSB_lEEENS4_8TiledMMAINS4_8MMA_AtomIJNS4_10MMA_TraitsINS4_19SM100_MMA_F8F6F4_SSEJSH_SJ_fSE_SE_NS4_17integral_constantINS4_4UMMA5MajorELSR_1EEENSP_ISR_LSR_0EEENSP_INSQ_7ScaleInELSU_0EEESV_EEEEEENS4_6LayoutISC_NS5_IJNSA_ILi0EEESZ_SZ_EEEEENS5_IJNS4_10UnderscoreES12_S12_EEEEENS4_13SM90_TMA_LOADENS4_14ComposedLayoutINS4_7SwizzleILi2ELi4ELi3EEENS4_18smem_ptr_flag_bitsILi8EEENSY_INS5_IJSE_NSA_ILi8EEEEEENS5_IJSB_SE_EEEEEEEvNS4_8identityES15_NS16_INS17_ILi1ELi4ELi3EEES1A_NSY_INS5_IJS1B_SF_EEENS5_IJSF_SB_EEEEEEEvS1G_EENS_8epilogue10collective18CollectiveEpilogueINS1N_23Sm100TmaWarpSpecializedILi1ELi1ELi32ELb0ELb0EEEJSG_NS5_IJNSY_ISE_SB_EES1S_EEESH_SK_SH_SK_NS1N_6fusion15FusionCallbacksIS1R_NS1U_17LinearCombinationISH_fSH_fLNS_15FloatRoundStyleE2EEESG_S1T_JEEENS4_5SM1004TMEM4LOAD26SM100_TMEM_LOAD_16dp32b32xES15_NS16_IS18_S1A_NSY_INS5_IJS1B_SE_EEENS5_IJSE_SB_EEEEEEENS4_39AutoVectorizingCopyWithAssumedAlignmentILi128EEENS4_14SM90_TMA_STOREES27_S29_S29_EEEvvEEEEvNT_6ParamsE:
[----:B------:R-:W1:Y:S01]  /*0000*/  LDC R1, c[0x0][0x37c] ;  /* 0x0000df00ff017b82 */ /* 0x000e620000000800 */
[----:B------:R-:W2:Y:S01]  /*0010*/  S2R R101, SR_TID.X ;  /* 0x0000000000657919 */ /* 0x000ea20000002100 */
[----:B------:R-:W3:Y:S01]  /*0020*/  LDCU.64 UR4, c[0x0][0x890] ;  /* 0x00011200ff0477ac */ /* 0x000ee20008000a00 */
[----:B------:R-:W-:Y:S02]  /*0030*/  PRMT R96, RZ, 0x7610, R96 ;  /* 0x00007610ff607816 */ /* 0x000fe40000000060 */
[----:B------:R-:W-:Y:S01]  /*0040*/  ELECT P5, URZ, PT ;  /* 0x0000000000ff782f */ /* 0x000fe200038a0000 */
[----:B------:R-:W4:Y:S01]  /*0050*/  LDCU.64 UR40, c[0x0][0x358] ;  /* 0x00006b00ff2877ac */ /* 0x000f220008000a00 */
[----:B---3--:R-:W-:-:S04]  /*0060*/  UISETP.NE.U32.AND UP0, UPT, UR4, URZ, UPT ;  /* 0x000000ff0400728c */ /* 0x008fc8000bf05070 */
[----:B------:R-:W-:Y:S01]  /*0070*/  UISETP.NE.AND.EX UP0, UPT, UR5, URZ, UPT, UP0 ;  /* 0x000000ff0500728c */ /* 0x000fe2000bf05300 */
[----:B--2---:R-:W-:-:S05]  /*0080*/  SHF.R.U32.HI R104, RZ, 0x5, R101 ;  /* 0x00000005ff687819 */ /* 0x004fca0000011665 */
[----:B------:R-:W2:Y:S02]  /*0090*/  SHFL.IDX PT, R0, R104, RZ, 0x1f ;  /* 0x00001fff68007589 */ /* 0x000ea400000e0000 */
[----:B--2---:R-:W-:Y:S01]  /*00a0*/  R2UR UR8, R0 ;  /* 0x00000000000872ca */ /* 0x004fe200000e0000 */
[----:B-1--4-:R-:W-:-:S14]  /*00b0*/  BRA.U UP0, `(.L_x_0) ;  /* 0x00000001002c7547 */ /* 0x012fdc000b800000 */
[----:B------:R-:W1:Y:S02]  /*00c0*/  LDCU.64 UR6, c[0x0][0x888] ;  /* 0x00011100ff0677ac */ /* 0x000e640008000a00 */
[----:B-1----:R-:W-:-:S04]  /*00d0*/  UISETP.NE.U32.AND UP0, UPT, UR6, URZ, UPT ;  /* 0x000000ff0600728c */ /* 0x002fc8000bf05070 */
[----:B------:R-:W-:-:S09]  /*00e0*/  UISETP.NE.AND.EX UP0, UPT, UR7, URZ, UPT, UP0 ;  /* 0x000000ff0700728c */ /* 0x000fd2000bf05300 */
[----:B------:R-:W-:Y:S05]  /*00f0*/  BRA.U !UP0, `(.L_x_1) ;  /* 0x0000000108107547 */ /* 0x000fea000b800000 */
[----:B------:R-:W1:Y:S02]  /*0100*/  LDC.64 R2, c[0x0][0x888] ;  /* 0x00022200ff027b82 */ /* 0x000e640000000a00 */
[----:B-1----:R1:W5:Y:S01]  /*0110*/  LDG.E R49, desc[UR40][R2.64] ;  /* 0x0000002802317981 */ /* 0x002362000c1e1900 */
[----:B------:R-:W-:Y:S01]  /*0120*/  HFMA2 R96, -RZ, RZ, 0, 5.9604644775390625e-08 ;  /* 0x00000001ff607431 */ /* 0x000fe200000001ff */
[----:B------:R-:W-:Y:S05]  /*0130*/  BRA `(.L_x_0) ;  /* 0x00000000000c7947 */ /* 0x000fea0003800000 */
.L_x_1:
[----:B------:R-:W1:Y:S01]  /*0140*/  LDCU UR6, c[0x0][0x880] ;  /* 0x00011000ff0677ac */ /* 0x000e620008000800 */
[----:B------:R-:W-:Y:S01]  /*0150*/  HFMA2 R96, -RZ, RZ, 0, 5.9604644775390625e-08 ;  /* 0x00000001ff607431 */ /* 0x000fe200000001ff */
[----:B-1----:R-:W-:-:S07]  /*0160*/  MOV R49, UR6 ;  /* 0x0000000600317c02 */ /* 0x002fce0008000f00 */
.L_x_0:
[----:B------:R-:W2:Y:S02]  /*0170*/  LDCU.64 UR6, c[0x0][0x8b0] ;  /* 0x00011600ff0677ac */ /* 0x000ea40008000a00 */
[----:B--2---:R-:W-:-:S04]  /*0180*/  UISETP.NE.U32.AND UP0, UPT, UR6, URZ, UPT ;  /* 0x000000ff0600728c */ /* 0x004fc8000bf05070 */
[----:B------:R-:W-:-:S09]  /*0190*/  UISETP.NE.AND.EX UP0, UPT, UR7, URZ, UPT, UP0 ;  /* 0x000000ff0700728c */ /* 0x000fd2000bf05300 */
[----:B------:R-:W-:Y:S05]  /*01a0*/  BRA.U UP0, `(.L_x_2) ;  /* 0x0000000100247547 */ /* 0x000fea000b800000 */
[----:B------:R-:W2:Y:S02]  /*01b0*/  LDCU.64 UR6, c[0x0][0x8a8] ;  /* 0x00011500ff0677ac */ /* 0x000ea40008000a00 */
[----:B--2---:R-:W-:-:S04]  /*01c0*/  UISETP.NE.U32.AND UP0, UPT, UR6, URZ, UPT ;  /* 0x000000ff0600728c */ /* 0x004fc8000bf05070 */
[----:B------:R-:W-:-:S09]  /*01d0*/  UISETP.NE.AND.EX UP0, UPT, UR7, URZ, UPT, UP0 ;  /* 0x000000ff0700728c */ /* 0x000fd2000bf05300 */
[----:B------:R-:W-:Y:S05]  /*01e0*/  BRA.U !UP0, `(.L_x_3) ;  /* 0x00000001080c7547 */ /* 0x000fea000b800000 */
[----:B-1----:R-:W1:Y:S02]  /*01f0*/  LDC.64 R2, c[0x0][0x8a8] ;  /* 0x00022a00ff027b82 */ /* 0x002e640000000a00 */
[----:B-1----:R2:W5:Y:S01]  /*0200*/  LDG.E R47, desc[UR40][R2.64] ;  /* 0x00000028022f7981 */ /* 0x002562000c1e1900 */
[----:B------:R-:W-:Y:S05]  /*0210*/  BRA `(.L_x_2) ;  /* 0x0000000000087947 */ /* 0x000fea0003800000 */
.L_x_3:
[----:B------:R-:W2:Y:S02]  /*0220*/  LDCU UR6, c[0x0][0x8a0] ;  /* 0x00011400ff0677ac */ /* 0x000ea40008000800 */
[----:B--2---:R-:W-:Y:S02]  /*0230*/  MOV R47, UR6 ;  /* 0x00000006002f7c02 */ /* 0x004fe40008000f00 */
.L_x_2:
[----:B------:R-:W-:Y:S01]  /*0240*/  IMAD.U32 R0, RZ, RZ, UR8 ;  /* 0x00000008ff007e24 */ /* 0x000fe2000f8e00ff */
[----:B------:R-:W-:Y:S04]  /*0250*/  BSSY.RECONVERGENT B0, `(.L_x_4) ;  /* 0x000000c000007945 */ /* 0x000fe80003800200 */
[C---:B------:R-:W-:Y:S02]  /*0260*/  ISETP.NE.OR P1, PT, R0.reuse, 0x1, !P5 ;  /* 0x000000010000780c */ /* 0x040fe40006f25670 */
[----:B------:R-:W-:-:S11]  /*0270*/  ISETP.NE.OR P0, PT, R0, 0x3, !P5 ;  /* 0x000000030000780c */ /* 0x000fd60006f05670 */
[----:B------:R-:W-:Y:S05]  /*0280*/  @P1 BRA `(.L_x_5) ;  /* 0x0000000000201947 */ /* 0x000fea0003800000 */
[----:B------:R-:W3:Y:S02]  /*0290*/  LDCU.64 UR6, c[0x0][0x348] ;  /* 0x00006900ff0677ac */ /* 0x000ee40008000a00 */
[----:B---3--:R-:W-:Y:S02]  /*02a0*/  UIADD3 UR10, UP1, UPT, UR6, 0x80, URZ ;  /* 0x00000080060a7890 */ /* 0x008fe4000ff3e0ff */
[----:B------:R-:W-:Y:S02]  /*02b0*/  UIADD3 UR6, UP0, UPT, UR6, 0x180, URZ ;  /* 0x0000018006067890 */ /* 0x000fe4000ff1e0ff */
[----:B------:R-:W-:Y:S02]  /*02c0*/  UIADD3.X UR11, UPT, UPT, URZ, UR7, URZ, UP1, !UPT ;  /* 0x00000007ff0b7290 */ /* 0x000fe40008ffe4ff */
[----:B------:R-:W-:-:S07]  /*02d0*/  UIADD3.X UR7, UPT, UPT, URZ, UR7, URZ, UP0, !UPT ;  /* 0x00000007ff077290 */ /* 0x000fce00087fe4ff */
[----:B------:R3:W-:Y:S02]  /*02e0*/  UTMACCTL.PF [UR10] ;  /* 0x000000000a0079b9 */ /* 0x0007e40008040000 */
[----:B------:R3:W-:Y:S02]  /*02f0*/  UTMACCTL.PF [UR6] ;  /* 0x00000000060079b9 */ /* 0x0007e40008040000 */
[----:B---3--:R-:W-:Y:S01]  /*0300*/  NOP ;  /* 0x0000000000007918 */ /* 0x008fe20000000000 */
.L_x_5:
[----:B------:R-:W-:Y:S05]  /*0310*/  BSYNC.RECONVERGENT B0 ;  /* 0x0000000000007941 */ /* 0x000fea0003800200 */
.L_x_4:
[----:B------:R-:W-:Y:S04]  /*0320*/  BSSY.RECONVERGENT B0, `(.L_x_6) ;  /* 0x000000a000007945 */ /* 0x000fe80003800200 */
        /* <DEDUP_REMOVED lines=9> */
.L_x_7:
[----:B------:R-:W-:Y:S05]  /*03c0*/  BSYNC.RECONVERGENT B0 ;  /* 0x0000000000007941 */ /* 0x000fea0003800200 */
.L_x_6:
[----:B------:R-:W3:Y:S01]  /*03d0*/  LDCU.64 UR6, c[0x0][0x888] ;  /* 0x00011100ff0677ac */ /* 0x000ee20008000a00 */
[----:B------:R-:W-:Y:S02]  /*03e0*/  UISETP.EQ.U32.AND UP1, UPT, UR4, URZ, UPT ;  /* 0x000000ff0400728c */ /* 0x000fe4000bf22070 */
[----:B------:R-:W-:Y:S02]  /*03f0*/  UPLOP3.LUT UP2, UPT, UPT, UPT, UPT, 0x80, 0x8 ;  /* 0x000000000008789c */ /* 0x000fe40003f4f070 */
[----:B---3--:R-:W-:-:S04]  /*0400*/  UISETP.NE.U32.AND UP0, UPT, UR6, URZ, UPT ;  /* 0x000000ff0600728c */ /* 0x008fc8000bf05070 */
[----:B------:R-:W-:-:S04]  /*0410*/  UISETP.NE.AND.EX UP0, UPT, UR7, URZ, UPT, UP0 ;  /* 0x000000ff0700728c */ /* 0x000fc8000bf05300 */
[----:B------:R-:W-:-:S04]  /*0420*/  UISETP.EQ.OR.EX UP3, UPT, UR5, URZ, !UP0, UP1 ;  /* 0x000000ff0500728c */ /* 0x000fc8000c762710 */
[----:B------:R-:W-:-:S05]  /*0430*/  UP2UR UR44, UPR, URZ, 0x8 ;  /* 0x00000008ff2c7883 */ /* 0x000fca0008000000 */
[----:B------:R-:W-:Y:S07]  /*0440*/  BRA.U !UP3, `(.L_x_8) ;  /* 0x000000010b207547 */ /* 0x000fee000b800000 */
[----:B------:R-:W-:Y:S01]  /*0450*/  UISETP.NE.U32.AND UP2, UPT, UR4, URZ, UPT ;  /* 0x000000ff0400728c */ /* 0x000fe2000bf45070 */
[----:B-----5:R-:W-:Y:S01]  /*0460*/  FSETP.NEU.AND P0, PT, R49, RZ, PT ;  /* 0x000000ff3100720b */ /* 0x020fe20003f0d000 */
[----:B------:R-:W-:Y:S02]  /*0470*/  USEL UR4, URZ, 0xffffffff, UP0 ;  /* 0xffffffffff047887 */ /* 0x000fe40008000000 */
[----:B------:R-:W-:-:S10]  /*0480*/  UISETP.NE.AND.EX UP2, UPT, UR5, URZ, UPT, UP2 ;  /* 0x000000ff0500728c */ /* 0x000fd4000bf45320 */
[----:B------:R-:W-:Y:S01]  /*0490*/  VOTEU.ANY UP1, P0 ;  /* 0x0000000000ff7886 */ /* 0x000fe20000020100 */
[----:B------:R-:W-:-:S04]  /*04a0*/  @!UP2 USEL UR4, URZ, 0xffffffff, UP1 ;  /* 0xffffffffff04a887 */ /* 0x000fc80008800000 */
[----:B------:R-:W-:-:S04]  /*04b0*/  ULOP3.LUT UR4, UR4, 0x1, URZ, 0xc0, !UPT ;  /* 0x0000000104047892 */ /* 0x000fc8000f8ec0ff */
[----:B------:R-:W-:-:S11]  /*04c0*/  UISETP.NE.U32.AND UP2, UPT, UR4, 0x1, UPT ;  /* 0x000000010400788c */ /* 0x000fd6000bf45070 */
.L_x_8:
[----:B-12---:R-:W1:Y:S01]  /*04d0*/  SHFL.IDX PT, R2, R104, RZ, 0x1f ;  /* 0x00001fff68027589 */ /* 0x006e6200000e0000 */
[----:B------:R-:W-:-:S04]  /*04e0*/  UISETP.NE.AND UP1, UPT, UR8, 0x2, UPT ;  /* 0x000000020800788c */ /* 0x000fc8000bf25270 */
[----:B------:R-:W-:Y:S01]  /*04f0*/  USEL UR13, URZ, 0x1, UP1 ;  /* 0x00000001ff0d7887 */ /* 0x000fe20008800000 */
[----:B-1----:R-:W-:-:S13]  /*0500*/  ISETP.NE.AND P0, PT, R2, RZ, PT ;  /* 0x000000ff0200720c */ /* 0x002fda0003f05270 */
[----:B------:R-:W-:Y:S05]  /*0510*/  @P0 BRA `(.L_x_9) ;  /* 0x0000000400e40947 */ /* 0x000fea0003800000 */
[----:B------:R-:W-:Y:S01]  /*0520*/  ELECT P0, URZ, PT ;  /* 0x0000000000ff782f */ /* 0x000fe20003800000 */
[----:B------:R-:W-:-:S12]  /*0530*/  BSSY.RECONVERGENT B0, `(.L_x_9) ;  /* 0x0000077000007945 */ /* 0x000fd80003800200 */
[----:B------:R-:W-:Y:S05]  /*0540*/  @!P0 BRA `(.L_x_10) ;  /* 0x0000000400d48947 */ /* 0x000fea0003800000 */
[----:B------:R-:W1:Y:S01]  /*0550*/  S2UR UR5, SR_CgaCtaId ;  /* 0x00000000000579c3 */ /* 0x000e620000008800 */
[----:B------:R-:W-:Y:S01]  /*0560*/  UMOV UR6, 0x400 ;  /* 0x0000040000067882 */ /* 0x000fe20000000000 */
[----:B------:R-:W-:Y:S01]  /*0570*/  UMOV UR4, 0x1 ;  /* 0x0000000100047882 */ /* 0x000fe20000000000 */
[----:B-1----:R-:W-:Y:S02]  /*0580*/  ULEA UR5, UR5, UR6, 0x18 ;  /* 0x0000000605057291 */ /* 0x002fe4000f8ec0ff */
[----:B------:R-:W-:-:S04]  /*0590*/  UIADD3 UR6, UPT, UPT, -UR4, 0x100000, URZ ;  /* 0x0010000004067890 */ /* 0x000fc8000fffe1ff */
[----:B------:R-:W-:Y:S02]  /*05a0*/  USHF.L.U32 UR7, UR6, 0xb, URZ ;  /* 0x0000000b06077899 */ /* 0x000fe400080006ff */
[----:B------:R-:W-:Y:S01]  /*05b0*/  USHF.L.U32 UR6, UR6, 0x1, URZ ;  /* 0x0000000106067899 */ /* 0x000fe200080006ff */
[----:B------:R-:W1:Y:S11]  /*05c0*/  FENCE.VIEW.ASYNC.S ;  /* 0x00000000000073c6 */ /* 0x000e760000000000 */
[----:B-1----:R1:W2:Y:S01]  /*05d0*/  SYNCS.EXCH.64 URZ, [UR5], UR6 ;  /* 0x0000000605ff75b2 */ /* 0x0022a20008000100 */
[----:B------:R1:W3:Y:S01]  /*05e0*/  SYNCS.EXCH.64 URZ, [UR5+0x1b0], UR6 ;  /* 0x0001b00605ff75b2 */ /* 0x0002e20008000100 */
[----:B------:R1:W4:Y:S01]  /*05f0*/  SYNCS.EXCH.64 URZ, [UR5+0x8], UR6 ;  /* 0x0000080605ff75b2 */ /* 0x0003220008000100 */
[----:B------:R1:W1:Y:S01]  /*0600*/  SYNCS.EXCH.64 URZ, [UR5+0x1b8], UR6 ;  /* 0x0001b80605ff75b2 */ /* 0x0002620008000100 */
        /* <DEDUP_REMOVED lines=104> */
[----:B--234-:R-:W-:Y:S01]  /*0c90*/  NOP ;  /* 0x0000000000007918 */ /* 0x01cfe20000000000 */
.L_x_10:
[----:B-1----:R-:W-:Y:S05]  /*0ca0*/  BSYNC.RECONVERGENT B0 ;  /* 0x0000000000007941 */ /* 0x002fea0003800200 */
.L_x_9:
[----:B------:R-:W1:Y:S01]  /*0cb0*/  SHFL.IDX PT, R2, R104, RZ, 0x1f ;  /* 0x00001fff68027589 */ /* 0x000e6200000e0000 */
[----:B------:R-:W-:Y:S01]  /*0cc0*/  NOP ;  /* 0x0000000000007918 */ /* 0x000fe20000000000 */
[----:B-1----:R-:W-:-:S13]  /*0cd0*/  ISETP.NE.AND P0, PT, R2, 0x1, PT ;  /* 0x000000010200780c */ /* 0x002fda0003f05270 */
[----:B------:R-:W-:Y:S05]  /*0ce0*/  @P0 BRA `(.L_x_11) ;  /* 0x0000000000400947 */ /* 0x000fea0003800000 */
[----:B------:R-:W1:Y:S01]  /*0cf0*/  S2UR UR6, SR_CgaCtaId ;  /* 0x00000000000679c3 */ /* 0x000e620000008800 */
[----:B------:R-:W-:Y:S01]  /*0d00*/  UMOV UR7, 0x400 ;  /* 0x0000040000077882 */ /* 0x000fe20000000000 */
[----:B------:R-:W-:Y:S01]  /*0d10*/  UMOV UR5, 0x20 ;  /* 0x0000002000057882 */ /* 0x000fe20000000000 */
[----:B------:R-:W-:Y:S01]  /*0d20*/  UMOV UR4, 0x80 ;  /* 0x0000008000047882 */ /* 0x000fe20000000000 */
[----:B------:R-:W-:-:S04]  /*0d30*/  UIADD3 UR10, UPT, UPT, -UR5, 0x100000, URZ ;  /* 0x00100000050a7890 */ /* 0x000fc8000fffe1ff */
[----:B------:R-:W-:Y:S02]  /*0d40*/  USHF.L.U32 UR11, UR10, 0xb, URZ ;  /* 0x0000000b0a0b7899 */ /* 0x000fe400080006ff */
[----:B------:R-:W-:Y:S02]  /*0d50*/  USHF.L.U32 UR10, UR10, 0x1, URZ ;  /* 0x000000010a0a7899 */ /* 0x000fe400080006ff */
[----:B------:R-:W-:-:S04]  /*0d60*/  UIADD3 UR4, UPT, UPT, -UR4, 0x100000, URZ ;  /* 0x0010000004047890 */ /* 0x000fc8000fffe1ff */
[----:B------:R-:W-:Y:S02]  /*0d70*/  USHF.L.U32 UR5, UR4, 0xb, URZ ;  /* 0x0000000b04057899 */ /* 0x000fe400080006ff */
[----:B------:R-:W-:Y:S01]  /*0d80*/  USHF.L.U32 UR4, UR4, 0x1, URZ ;  /* 0x0000000104047899 */ /* 0x000fe200080006ff */
[----:B------:R-:W-:Y:S01]  /*0d90*/  ELECT P0, URZ, PT ;  /* 0x0000000000ff782f */ /* 0x000fe20003800000 */
[----:B-1----:R-:W-:Y:S01]  /*0da0*/  ULEA UR6, UR6, UR7, 0x18 ;  /* 0x0000000706067291 */ /* 0x002fe2000f8ec0ff */
[----:B------:R-:W1:Y:S11]  /*0db0*/  FENCE.VIEW.ASYNC.S ;  /* 0x00000000000073c6 */ /* 0x000e760000000000 */
[----:B-1----:R1:W2:Y:S01]  /*0dc0*/  SYNCS.EXCH.64 URZ, [UR6+0x360], UR10 ;  /* 0x0003600a06ff75b2 */ /* 0x0022a20008000100 */
[----:B------:R1:W3:Y:S01]  /*0dd0*/  SYNCS.EXCH.64 URZ, [UR6+0x368], UR4 ;  /* 0x0003680406ff75b2 */ /* 0x0002e20008000100 */
[----:B------:R-:W-:Y:S01]  /*0de0*/  NOP ;  /* 0x0000000000007918 */ /* 0x000fe20000000000 */
.L_x_11:
[----:B------:R-:W4:Y:S01]  /*0df0*/  SHFL.IDX PT, R2, R104, RZ, 0x1f ;  /* 0x00001fff68027589 */ /* 0x000f2200000e0000 */
[----:B------:R-:W-:Y:S01]  /*0e00*/  NOP ;  /* 0x0000000000007918 */ /* 0x000fe20000000000 */
[----:B----4-:R-:W-:-:S13]  /*0e10*/  ISETP.NE.AND P0, PT, R2, 0x3, PT ;  /* 0x000000030200780c */ /* 0x010fda0003f05270 */
[----:B------:R-:W-:Y:S05]  /*0e20*/  @P0 BRA `(.L_x_12) ;  /* 0x0000000000300947 */ /* 0x000fea0003800000 */
[----:B-1----:R-:W1:Y:S01]  /*0e30*/  S2UR UR5, SR_CgaCtaId ;  /* 0x00000000000579c3 */ /* 0x002e620000008800 */
[----:B------:R-:W-:Y:S01]  /*0e40*/  UMOV UR6, 0x400 ;  /* 0x0000040000067882 */ /* 0x000fe20000000000 */
[----:B------:R-:W-:Y:S01]  /*0e50*/  UMOV UR4, 0x20 ;  /* 0x0000002000047882 */ /* 0x000fe20000000000 */
[----:B------:R-:W-:Y:S01]  /*0e60*/  ELECT P0, URZ, PT ;  /* 0x0000000000ff782f */ /* 0x000fe20003800000 */
[----:B-1----:R-:W-:Y:S02]  /*0e70*/  ULEA UR5, UR5, UR6, 0x18 ;  /* 0x0000000605057291 */ /* 0x002fe4000f8ec0ff */
[----:B------:R-:W-:-:S04]  /*0e80*/  UIADD3 UR6, UPT, UPT, -UR4, 0x100000, URZ ;  /* 0x0010000004067890 */ /* 0x000fc8000fffe1ff */
[----:B------:R-:W-:Y:S02]  /*0e90*/  USHF.L.U32 UR7, UR6, 0xb, URZ ;  /* 0x0000000b06077899 */ /* 0x000fe400080006ff */
[----:B------:R-:W-:Y:S01]  /*0ea0*/  USHF.L.U32 UR6, UR6, 0x1, URZ ;  /* 0x0000000106067899 */ /* 0x000fe200080006ff */
[----:B------:R-:W1:Y:S11]  /*0eb0*/  FENCE.VIEW.ASYNC.S ;  /* 0x00000000000073c6 */ /* 0x000e760000000000 */
[----:B-1----:R4:W1:Y:S01]  /*0ec0*/  SYNCS.EXCH.64 URZ, [UR5+0x370], UR6 ;  /* 0x0003700605ff75b2 */ /* 0x0028620008000100 */
[----:B------:R4:W1:Y:S02]  /*0ed0*/  SYNCS.EXCH.64 URZ, [UR5+0x378], UR6 ;  /* 0x0003780605ff75b2 */ /* 0x0008640008000100 */
[----:B----4-:R-:W-:Y:S01]  /*0ee0*/  NOP ;  /* 0x0000000000007918 */ /* 0x010fe20000000000 */
.L_x_12:
[----:B------:R-:W4:Y:S01]  /*0ef0*/  SHFL.IDX PT, R2, R104, RZ, 0x1f ;  /* 0x00001fff68027589 */ /* 0x000f2200000e0000 */
[----:B------:R-:W-:Y:S01]  /*0f00*/  NOP ;  /* 0x0000000000007918 */ /* 0x000fe20000000000 */
[----:B----4-:R-:W-:-:S13]  /*0f10*/  ISETP.NE.AND P0, PT, R2, 0x4, PT ;  /* 0x000000040200780c */ /* 0x010fda0003f05270 */
[----:B------:R-:W-:Y:S05]  /*0f20*/  @P0 BRA `(.L_x_13) ;  /* 0x00000000004c0947 */ /* 0x000fea0003800000 */
[----:B-1----:R-:W1:Y:S01]  /*0f30*/  S2UR UR5, SR_CgaCtaId ;  /* 0x00000000000579c3 */ /* 0x002e620000008800 */
[----:B------:R-:W-:Y:S01]  /*0f40*/  UMOV UR7, 0x100 ;  /* 0x0000010000077882 */ /* 0x000fe20000000000 */
[----:B------:R-:W-:Y:S01]  /*0f50*/  UMOV UR6, 0x400 ;  /* 0x0000040000067882 */ /* 0x000fe20000000000 */
[----:B------:R-:W-:Y:S01]  /*0f60*/  USEL UR7, UR7, 0xe0, UP2 ;  /* 0x000000e007077887 */ /* 0x000fe20009000000 */
[----:B------:R-:W-:Y:S01]  /*0f70*/  UMOV UR4, 0x1 ;  /* 0x0000000100047882 */ /* 0x000fe20000000000 */
[----:B------:R-:W-:Y:S01]  /*0f80*/  ELECT P0, URZ, PT ;  /* 0x0000000000ff782f */ /* 0x000fe20003800000 */
[----:B------:R-:W-:-:S04]  /*0f90*/  UIADD3 UR10, UPT, UPT, -UR4, 0x100000, URZ ;  /* 0x00100000040a7890 */ /* 0x000fc8000fffe1ff */
[----:B------:R-:W-:Y:S02]  /*0fa0*/  USHF.L.U32 UR11, UR10, 0xb, URZ ;  /* 0x0000000b0a0b7899 */ /* 0x000fe400080006ff */
[----:B------:R-:W-:Y:S02]  /*0fb0*/  USHF.L.U32 UR10, UR10, 0x1, URZ ;  /* 0x000000010a0a7899 */ /* 0x000fe400080006ff */
[----:B-1----:R-:W-:Y:S02]  /*0fc0*/  ULEA UR5, UR5, UR6, 0x18 ;  /* 0x0000000605057291 */ /* 0x002fe4000f8ec0ff */
[----:B------:R-:W-:-:S04]  /*0fd0*/  UIADD3 UR6, UPT, UPT, -UR7, 0x100000, URZ ;  /* 0x0010000007067890 */ /* 0x000fc8000fffe1ff */
[----:B------:R-:W-:Y:S02]  /*0fe0*/  USHF.L.U32 UR7, UR6, 0xb, URZ ;  /* 0x0000000b06077899 */ /* 0x000fe400080006ff */
[----:B------:R-:W-:Y:S01]  /*0ff0*/  USHF.L.U32 UR6, UR6, 0x1, URZ ;  /* 0x0000000106067899 */ /* 0x000fe200080006ff */
[----:B------:R-:W1:Y:S03]  /*1000*/  FENCE.VIEW.ASYNC.S ;  /* 0x00000000000073c6 */ /* 0x000e660000000000 */
[----:B-1----:R4:W1:Y:S08]  /*1010*/  SYNCS.EXCH.64 URZ, [UR5+0x380], UR10 ;  /* 0x0003800a05ff75b2 */ /* 0x0028700008000100 */
[----:B------:R4:W1:Y:S01]  /*1020*/  SYNCS.EXCH.64 URZ, [UR5+0x390], UR6 ;  /* 0x0003900605ff75b2 */ /* 0x0008620008000100 */
[----:B------:R4:W1:Y:S01]  /*1030*/  SYNCS.EXCH.64 URZ, [UR5+0x388], UR10 ;  /* 0x0003880a05ff75b2 */ /* 0x0008620008000100 */
[----:B------:R4:W1:Y:S02]  /*1040*/  SYNCS.EXCH.64 URZ, [UR5+0x398], UR6 ;  /* 0x0003980605ff75b2 */ /* 0x0008640008000100 */
[----:B----4-:R-:W-:Y:S01]  /*1050*/  NOP ;  /* 0x0000000000007918 */ /* 0x010fe20000000000 */
.L_x_13:
[----:B------:R-:W4:Y:S01]  /*1060*/  SHFL.IDX PT, R2, R104, RZ, 0x1f ;  /* 0x00001fff68027589 */ /* 0x000f2200000e0000 */
[----:B------:R-:W-:Y:S01]  /*1070*/  NOP ;  /* 0x0000000000007918 */ /* 0x000fe20000000000 */
[----:B----4-:R-:W-:-:S13]  /*1080*/  ISETP.NE.AND P0, PT, R2, 0x5, PT ;  /* 0x000000050200780c */ /* 0x010fda0003f05270 */
[----:B------:R-:W-:Y:S05]  /*1090*/  @P0 BRA `(.L_x_14) ;  /* 0x0000000000580947 */ /* 0x000fea0003800000 */
[----:B-1----:R-:W1:Y:S01]  /*10a0*/  S2UR UR6, SR_CgaCtaId ;  /* 0x00000000000679c3 */ /* 0x002e620000008800 */
        /* <DEDUP_REMOVED lines=12> */
[----:B-1----:R4:W1:Y:S01]  /*1170*/  SYNCS.EXCH.64 URZ, [UR6+0x3a0], UR10 ;  /* 0x0003a00a06ff75b2 */ /* 0x0028620008000100 */
[----:B------:R4:W1:Y:S01]  /*1180*/  SYNCS.EXCH.64 URZ, [UR6+0x3c0], UR4 ;  /* 0x0003c00406ff75b2 */ /* 0x0008620008000100 */
[----:B------:R4:W1:Y:S01]  /*1190*/  SYNCS.EXCH.64 URZ, [UR6+0x3a8], UR10 ;  /* 0x0003a80a06ff75b2 */ /* 0x0008620008000100 */
[----:B------:R4:W1:Y:S01]  /*11a0*/  SYNCS.EXCH.64 URZ, [UR6+0x3c8], UR4 ;  /* 0x0003c80406ff75b2 */ /* 0x0008620008000100 */
[----:B------:R4:W1:Y:S01]  /*11b0*/  SYNCS.EXCH.64 URZ, [UR6+0x3b0], UR10 ;  /* 0x0003b00a06ff75b2 */ /* 0x0008620008000100 */
[----:B------:R4:W1:Y:S01]  /*11c0*/  SYNCS.EXCH.64 URZ, [UR6+0x3d0], UR4 ;  /* 0x0003d00406ff75b2 */ /* 0x0008620008000100 */
[----:B------:R4:W1:Y:S01]  /*11d0*/  SYNCS.EXCH.64 URZ, [UR6+0x3b8], UR10 ;  /* 0x0003b80a06ff75b2 */ /* 0x0008620008000100 */
[----:B------:R4:W1:Y:S02]  /*11e0*/  SYNCS.EXCH.64 URZ, [UR6+0x3d8], UR4 ;  /* 0x0003d80406ff75b2 */ /* 0x0008640008000100 */
[----:B----4-:R-:W-:Y:S01]  /*11f0*/  NOP ;  /* 0x0000000000007918 */ /* 0x010fe20000000000 */
.L_x_14:
        /* <DEDUP_REMOVED lines=14> */
[----:B------:R4:W1:Y:S01]  /*12e0*/  SYNCS.EXCH.64 URZ, [UR5+0x3f0], UR6 ;  /* 0x0003f00605ff75b2 */ /* 0x0008620008000100 */
[----:B------:R4:W1:Y:S01]  /*12f0*/  SYNCS.EXCH.64 URZ, [UR5+0x3e8], UR6 ;  /* 0x0003e80605ff75b2 */ /* 0x0008620008000100 */
[----:B------:R4:W1:Y:S02]  /*1300*/  SYNCS.EXCH.64 URZ, [UR5+0x3f8], UR6 ;  /* 0x0003f80605ff75b2 */ /* 0x0008640008000100 */
[----:B----4-:R-:W-:Y:S01]  /*1310*/  NOP ;  /* 0x0000000000007918 */ /* 0x010fe20000000000 */
.L_x_15:
[----:B-1----:R-:W1:Y:S01]  /*1320*/  S2UR UR5, SR_CTAID.X ;  /* 0x00000000000579c3 */ /* 0x002e620000002500 */
[----:B------:R-:W-:-:S05]  /*1330*/  CS2R.32 R97, SR_CgaSize ;  /* 0x0000000000617805 */ /* 0x000fca0000008a00 */
[----:B------:R-:W-:-:S05]  /*1340*/  IMAD R97, R97, -0xa0, RZ ;  /* 0xffffff6061617824 */ /* 0x000fca00078e02ff */
[----:B------:R-:W-:-:S14]  /*1350*/  R2UR UR7, R97 ;  /* 0x00000000610772ca */ /* 0x000fdc00000e0000 */
[----:B------:R-:W4:Y:S01]  /*1360*/  LDCU UR7, c[0x0][UR7+0x2b0] ;  /* 0x00005600070777ac */ /* 0x000f220008000800 */
[----:B------:R-:W-:Y:S01]  /*1370*/  NOP ;  /* 0x0000000000007918 */ /* 0x000fe20000000000 */
[----:B------:R-:W-:-:S05]  /*1380*/  CS2R.32 R97, SR_CgaSize ;  /* 0x0000000000617805 */ /* 0x000fca0000008a00 */
[----:B------:R-:W-:-:S05]  /*1390*/  IMAD R97, R97, -0xa0, RZ ;  /* 0xffffff6061617824 */ /* 0x000fca00078e02ff */
[----:B------:R-:W-:-:S14]  /*13a0*/  R2UR UR6, R97 ;  /* 0x00000000610672ca */ /* 0x000fdc00000e0000 */
[----:B------:R-:W2:Y:S01]  /*13b0*/  LDCU UR6, c[0x0][UR6+0x2b4] ;  /* 0x00005680060677ac */ /* 0x000ea20008000800 */
[----:B------:R-:W3:Y:S08]  /*13c0*/  S2UR UR4, SR_CTAID.Y ;  /* 0x00000000000479c3 */ /* 0x000ef00000002600 */
[----:B------:R-:W2:Y:S01]  /*13d0*/  LDC R9, c[0x0][0xb24] ;  /* 0x0002c900ff097b82 */ /* 0x000ea20000000800 */
[----:B-1----:R-:W-:-:S02]  /*13e0*/  I2FP.F32.U32 R5, UR5 ;  /* 0x0000000500057c45 */ /* 0x002fc40008201000 */
[----:B------:R-:W-:-:S05]  /*13f0*/  CS2R.32 R3, SR_CgaSize ;  /* 0x0000000000037805 */ /* 0x000fca0000008a00 */
[----:B------:R-:W-:-:S06]  /*1400*/  IMAD R3, R3, -0xa0, RZ ;  /* 0xffffff6003037824 */ /* 0x000fcc00078e02ff */
[----:B------:R-:W1:Y:S01]  /*1410*/  LDC R3, c[0x0][R3+0x2a0] ;  /* 0x0000a80003037b82 */ /* 0x000e620000000800 */
[----:B------:R-:W-:Y:S01]  /*1420*/  MOV R97, UR5 ;  /* 0x0000000500617c02 */ /* 0x000fe20008000f00 */
[----:B----4-:R-:W-:Y:S01]  /*1430*/  FMUL R5, R5, UR7 ;  /* 0x0000000705057c20 */ /* 0x010fe20008400000 */
[----:B---3--:R-:W-:Y:S02]  /*1440*/  I2FP.F32.U32 R4, UR4 ;  /* 0x0000000400047c45 */ /* 0x008fe40008201000 */
[----:B------:R-:W-:-:S05]  /*1450*/  CS2R.32 R2, SR_CgaSize ;  /* 0x0000000000027805 */ /* 0x000fca0000008a00 */
[----:B------:R-:W-:-:S06]  /*1460*/  IMAD R2, R2, -0xa0, RZ ;  /* 0xffffff6002027824 */ /* 0x000fcc00078e02ff */
[----:B------:R-:W3:Y:S01]  /*1470*/  LDC R2, c[0x0][R2+0x2a4] ;  /* 0x0000a90002027b82 */ /* 0x000ee20000000800 */
[----:B------:R-:W4:Y:S01]  /*1480*/  F2I.U32.TRUNC.NTZ R90, R5 ;  /* 0x00000005005a7305 */ /* 0x000f22000020f000 */
[----:B------:R-:W-:Y:S01]  /*1490*/  MOV R91, UR4 ;  /* 0x00000004005b7c02 */ /* 0x000fe20008000f00 */
[----:B--2---:R-:W-:-:S05]  /*14a0*/  FMUL R4, R4, UR6 ;  /* 0x0000000604047c20 */ /* 0x004fca0008400000 */
[----:B------:R-:W-:Y:S01]  /*14b0*/  BAR.SYNC.DEFER_BLOCKING 0x0 ;  /* 0x0000000000007b1d */ /* 0x000fe20000010000 */
[----:B------:R-:W-:-:S05]  /*14c0*/  ISETP.GE.AND P0, PT, R9, 0x1, PT ;  /* 0x000000010900780c */ /* 0x000fca0003f06270 */
[----:B------:R-:W2:Y:S02]  /*14d0*/  F2I.U32.TRUNC.NTZ R79, R4 ;  /* 0x00000004004f7305 */ /* 0x000ea4000020f000 */
[----:B------:R-:W3:Y:S01]  /*14e0*/  S2UR UR36, SR_CTAID.Z ;  /* 0x00000000002479c3 */ /* 0x000ee20000002700 */
[----:B----4-:R-:W-:-:S05]  /*14f0*/  IADD3 R90, PT, PT, -R90, RZ, RZ ;  /* 0x000000ff5a5a7210 */ /* 0x010fca0007ffe1ff */
[----:B-1----:R-:W-:Y:S01]  /*1500*/  IMAD R90, R3, R90, UR5 ;  /* 0x00000005035a7e24 */ /* 0x002fe2000f8e025a */
[----:B--2---:R-:W-:-:S05]  /*1510*/  IADD3 R79, PT, PT, -R79, RZ, RZ ;  /* 0x000000ff4f4f7210 */ /* 0x004fca0007ffe1ff */
[----:B---3--:R-:W-:Y:S01]  /*1520*/  IMAD R79, R2, R79, UR4 ;  /* 0x00000004024f7e24 */ /* 0x008fe2000f8e024f */
[----:B------:R-:W-:Y:S06]  /*1530*/  @!P0 BRA `(.L_x_16) ;  /* 0x0000000000b88947 */ /* 0x000fec0003800000 */
[----:B------:R-:W1:Y:S01]  /*1540*/  LDC.64 R4, c[0x0][0xb18] ;  /* 0x0002c600ff047b82 */ /* 0x000e620000000a00 */
[----:B------:R-:W-:-:S07]  /*1550*/  ISETP.NE.AND P0, PT, R9, 0x1, PT ;  /* 0x000000010900780c */ /* 0x000fce0003f05270 */
[----:B------:R-:W2:Y:S08]  /*1560*/  LDC R10, c[0x0][0xb0c] ;  /* 0x0002c300ff0a7b82 */ /* 0x000eb00000000800 */
[----:B------:R-:W3:Y:S08]  /*1570*/  LDC R11, c[0x0][0x370] ;  /* 0x0000dc00ff0b7b82 */ /* 0x000ef00000000800 */
[----:B------:R-:W4:Y:S01]  /*1580*/  LDC R12, c[0x0][0x374] ;  /* 0x0000dd00ff0c7b82 */ /* 0x000f220000000800 */
[----:B-1----:R-:W-:-:S07]  /*1590*/  ISETP.NE.AND P1, PT, R4, 0x1, PT ;  /* 0x000000010400780c */ /* 0x002fce0003f25270 */
[----:B------:R-:W3:Y:S01]  /*15a0*/  LDC.64 R6, c[0x0][0xb10] ;  /* 0x0002c400ff067b82 */ /* 0x000ee20000000a00 */
[----:B--2---:R-:W-:-:S07]  /*15b0*/  ISETP.NE.AND P2, PT, R10, 0x1, PT ;  /* 0x000000010a00780c */ /* 0x004fce0003f45270 */
[----:B------:R-:W1:Y:S08]  /*15c0*/  LDC R8, c[0x0][0xb20] ;  /* 0x0002c800ff087b82 */ /* 0x000e700000000800 */
[----:B------:R-:W2:Y:S01]  /*15d0*/  LDC.64 R2, c[0x0][0xb28] ;  /* 0x0002ca00ff027b82 */ /* 0x000ea20000000a00 */
[----:B----4-:R-:W-:-:S04]  /*15e0*/  IMAD.HI.U32 R13, R12, R5, RZ ;  /* 0x000000050c0d7227 */ /* 0x010fc800078e00ff */
[----:B------:R-:W-:-:S04]  /*15f0*/  IMAD.HI.U32 R5, R91, R5, RZ ;  /* 0x000000055b057227 */ /* 0x000fc800078e00ff */
[----:B---3--:R-:W-:-:S04]  /*1600*/  IMAD.HI.U32 R14, R11, R6, RZ ;  /* 0x000000060b0e7227 */ /* 0x008fc800078e00ff */
[----:B------:R-:W-:Y:S01]  /*1610*/  IMAD.HI.U32 R16, R97, R6, RZ ;  /* 0x0000000661107227 */ /* 0x000fe200078e00ff */
[-C--:B------:R-:W-:Y:S02]  /*1620*/  @P2 SHF.R.U32.HI R11, RZ, R7.reuse, R14 ;  /* 0x00000007ff0b2219 */ /* 0x080fe4000001160e */
[-C--:B-1----:R-:W-:Y:S02]  /*1630*/  @P1 SHF.R.U32.HI R12, RZ, R8.reuse, R13 ;  /* 0x00000008ff0c1219 */ /* 0x082fe4000001160d */
[----:B------:R-:W-:Y:S02]  /*1640*/  SHF.R.U32.HI R8, RZ, R8, R5 ;  /* 0x00000008ff087219 */ /* 0x000fe40000011605 */
[----:B------:R-:W-:Y:S02]  /*1650*/  SHF.R.U32.HI R16, RZ, R7, R16 ;  /* 0x00000007ff107219 */ /* 0x000fe40000011610 */
[----:B------:R-:W-:Y:S01]  /*1660*/  SEL R5, R91, R8, !P1 ;  /* 0x000000085b057207 */ /* 0x000fe20004800000 */
[----:B--2---:R-:W-:Y:S01]  /*1670*/  IMAD.HI.U32 R14, R12, R2, RZ ;  /* 0x000000020c0e7227 */ /* 0x004fe200078e00ff */
[----:B------:R-:W-:-:S03]  /*1680*/  SEL R7, R97, R16, !P2 ;  /* 0x0000001061077207 */ /* 0x000fc60005000000 */
[----:B------:R-:W-:Y:S01]  /*1690*/  IMAD.HI.U32 R6, R11, R2, RZ ;  /* 0x000000020b067227 */ /* 0x000fe200078e00ff */
[----:B------:R-:W-:-:S04]  /*16a0*/  @P0 SHF.R.U32.HI R12, RZ, R3, R14 ;  /* 0x00000003ff0c0219 */ /* 0x000fc8000001160e */
[----:B------:R-:W-:Y:S01]  /*16b0*/  @P0 SHF.R.U32.HI R11, RZ, R3, R6 ;  /* 0x00000003ff0b0219 */ /* 0x000fe20000011606 */
[----:B------:R-:W-:-:S04]  /*16c0*/  IMAD R12, R12, R9, RZ ;  /* 0x000000090c0c7224 */ /* 0x000fc800078e02ff */
[----:B------:R-:W-:Y:S01]  /*16d0*/  IMAD R6, R11, R9, RZ ;  /* 0x000000090b067224 */ /* 0x000fe200078e02ff */
[----:B------:R-:W-:-:S04]  /*16e0*/  ISETP.GE.AND P1, PT, R5, R12, PT ;  /* 0x0000000c0500720c */ /* 0x000fc80003f26270 */
[----:B------:R-:W-:Y:S01]  /*16f0*/  ISETP.GE.OR P1, PT, R7, R6, P1 ;  /* 0x000000060700720c */ /* 0x000fe20000f26670 */
[----:B------:R-:W-:-:S05]  /*1700*/  IMAD.HI.U32 R6, R5, R2, RZ ;  /* 0x0000000205067227 */ /* 0x000fca00078e00ff */
[----:B------:R-:W-:-:S04]  /*1710*/  SHF.R.U32.HI R6, RZ, R3, R6 ;  /* 0x00000003ff067219 */ /* 0x000fc80000011606 */
[----:B------:R-:W-:-:S03]  /*1720*/  SEL R6, R5, R6, !P0 ;  /* 0x0000000605067207 */ /* 0x000fc60004000000 */
[----:B------:R-:W-:Y:S01]  /*1730*/  @!P1 IMAD.HI.U32 R8, R7, R2, RZ ;  /* 0x0000000207089227 */ /* 0x000fe200078e00ff */
[----:B------:R-:W-:-:S04]  /*1740*/  IADD3 R2, PT, PT, -R6, RZ, RZ ;  /* 0x000000ff06027210 */ /* 0x000fc80007ffe1ff */
[----:B------:R-:W-:Y:S01]  /*1750*/  @!P1 SHF.R.U32.HI R8, RZ, R3, R8 ;  /* 0x00000003ff089219 */ /* 0x000fe20000011608 */
[----:B------:R-:W-:-:S03]  /*1760*/  IMAD R2, R9, R2, R5 ;  /* 0x0000000209027224 */ /* 0x000fc600078e0205 */
[----:B------:R-:W-:Y:S02]  /*1770*/  @!P1 SEL R3, R7, R8, !P0 ;  /* 0x0000000807039207 */ /* 0x000fe40004000000 */
[----:B------:R-:W-:-:S03]  /*1780*/  IADD3 R8, PT, PT, -R5, RZ, RZ ;  /* 0x000000ff05087210 */ /* 0x000fc60007ffe1ff */
[--C-:B------:R-:W-:Y:S02]  /*1790*/  @!P1 IMAD.IADD R6, R6, 0x1, -R3.reuse ;  /* 0x0000000106069824 */ /* 0x100fe400078e0a03 */
[----:B------:R-:W-:Y:S01]  /*17a0*/  @!P1 IMAD R3, R2, R11, R3 ;  /* 0x0000000b02039224 */ /* 0x000fe200078e0203 */
[----:B------:R-:W-:Y:S01]  /*17b0*/  IADD3 R2, PT, PT, -R7, RZ, RZ ;  /* 0x000000ff07027210 */ /* 0x000fe20007ffe1ff */
[----:B------:R-:W-:Y:S02]  /*17c0*/  @!P1 IMAD R5, R6, R9, R7 ;  /* 0x0000000906059224 */ /* 0x000fe400078e0207 */
[----:B------:R-:W-:Y:S02]  /*17d0*/  IMAD R8, R4, R8, R91 ;  /* 0x0000000804087224 */ /* 0x000fe400078e025b */
[----:B------:R-:W-:Y:S02]  /*17e0*/  @!P1 IMAD.MOV.U32 R7, RZ, RZ, R3 ;  /* 0x000000ffff079224 */ /* 0x000fe400078e0003 */
[----:B------:R-:W-:-:S02]  /*17f0*/  IMAD R2, R10, R2, R97 ;  /* 0x000000020a027224 */ /* 0x000fc400078e0261 */
[----:B------:R-:W-:Y:S02]  /*1800*/  IMAD R91, R5, R4, R8 ;  /* 0x00000004055b7224 */ /* 0x000fe400078e0208 */
[----:B------:R-:W-:Y:S02]  /*1810*/  IMAD R97, R7, R10, R2 ;  /* 0x0000000a07617224 */ /* 0x000fe400078e0202 */
.L_x_16:
[----:B------:R-:W1:Y:S01]  /*1820*/  LDCU UR4, c[0x0][0xb30] ;  /* 0x00016600ff0477ac */ /* 0x000e620008000800 */
[----:B------:R-:W2:Y:S08]  /*1830*/  S2UR UR37, SR_CgaCtaId ;  /* 0x00000000002579c3 */ /* 0x000eb00000008800 */
[----:B------:R-:W3:Y:S01]  /*1840*/  LDC R40, c[0x0][0xb24] ;  /* 0x0002c900ff287b82 */ /* 0x000ee20000000800 */
[----:B-1----:R-:W-:-:S09]  /*1850*/  UISETP.NE.AND UP1, UPT, UR4, 0x1, UPT ;  /* 0x000000010400788c */ /* 0x002fd2000bf25270 */
[----:B--2---:R-:W-:Y:S05]  /*1860*/  BRA.U UP1, `(.L_x_17) ;  /* 0x0000000101407547 */ /* 0x004fea000b800000 */
[----:B------:R-:W1:Y:S08]  /*1870*/  LDC.64 R4, c[0x0][0xb10] ;  /* 0x0002c400ff047b82 */ /* 0x000e700000000a00 */
[----:B------:R-:W2:Y:S08]  /*1880*/  LDC.64 R2, c[0x0][0xb18] ;  /* 0x0002c600ff027b82 */ /* 0x000eb00000000a00 */
[----:B------:R-:W4:Y:S08]  /*1890*/  LDC R6, c[0x0][0xb20] ;  /* 0x0002c800ff067b82 */ /* 0x000f300000000800 */
[----:B------:R-:W3:Y:S01]  /*18a0*/  LDC R8, c[0x0][0xb0c] ;  /* 0x0002c300ff087b82 */ /* 0x000ee20000000800 */
[----:B-1----:R-:W-:-:S05]  /*18b0*/  IMAD.HI.U32 R4, R97, R4, RZ ;  /* 0x0000000461047227 */ /* 0x002fca00078e00ff */
[----:B------:R-:W-:Y:S01]  /*18c0*/  SHF.R.U32.HI R4, RZ, R5, R4 ;  /* 0x00000005ff047219 */ /* 0x000fe20000011604 */
[----:B--2---:R-:W-:Y:S01]  /*18d0*/  IMAD.HI.U32 R3, R91, R3, RZ ;  /* 0x000000035b037227 */ /* 0x004fe200078e00ff */
[----:B------:R-:W-:-:S04]  /*18e0*/  ISETP.NE.AND P0, PT, R2, 0x1, PT ;  /* 0x000000010200780c */ /* 0x000fc80003f05270 */
[----:B----4-:R-:W-:-:S04]  /*18f0*/  SHF.R.U32.HI R6, RZ, R6, R3 ;  /* 0x00000006ff067219 */ /* 0x010fc80000011603 */
[----:B------:R-:W-:Y:S02]  /*1900*/  SEL R3, R91, R6, !P0 ;  /* 0x000000065b037207 */ /* 0x000fe40004000000 */
[----:B---3--:R-:W-:-:S04]  /*1910*/  ISETP.NE.AND P1, PT, R8, 0x1, PT ;  /* 0x000000010800780c */ /* 0x008fc80003f25270 */
[----:B------:R-:W-:-:S05]  /*1920*/  SEL R4, R97, R4, !P1 ;  /* 0x0000000461047207 */ /* 0x000fca0004800000 */
[----:B------:R-:W-:Y:S02]  /*1930*/  IMAD.IADD R5, R3, 0x1, -R4 ;  /* 0x0000000103057824 */ /* 0x000fe400078e0a04 */
[----:B------:R-:W-:Y:S02]  /*1940*/  IMAD.IADD R3, R4, 0x1, -R3 ;  /* 0x0000000104037824 */ /* 0x000fe400078e0a03 */
[----:B------:R-:W-:Y:S02]  /*1950*/  IMAD R97, R5, R8, R97 ;  /* 0x0000000805617224 */ /* 0x000fe400078e0261 */
[----:B------:R-:W-:-:S07]  /*1960*/  IMAD R91, R3, R2, R91 ;  /* 0x00000002035b7224 */ /* 0x000fce00078e025b */
.L_x_17:
[----:B------:R-:W-:Y:S01]  /*1970*/  BAR.SYNC.DEFER_BLOCKING 0x0 ;  /* 0x0000000000007b1d */ /* 0x000fe20000010000 */
[----:B------:R-:W-:Y:S01]  /*1980*/  UISETP.NE.AND UP1, UPT, UR8, 0x2, UPT ;  /* 0x000000020800788c */ /* 0x000fe2000bf25270 */
[----:B------:R-:W-:Y:S02]  /*1990*/  ISETP.NE.OR P5, PT, R0, 0x2, !P5 ;  /* 0x000000020000780c */ /* 0x000fe40006fa5670 */
[----:B------:R-:W-:-:S06]  /*19a0*/  LOP3.LUT R2, R101, 0x1f, RZ, 0xc0, !PT ;  /* 0x0000001f65027812 */ /* 0x000fcc00078ec0ff */
[----:B------:R-:W-:Y:S05]  /*19b0*/  BRA.U UP1, `(.L_x_18) ;  /* 0x0000002d015c7547 */ /* 0x000fea000b800000 */
[----:B------:R-:W1:Y:S01]  /*19c0*/  LDCU UR13, c[0x0][0x38c] ;  /* 0x00007180ff0d77ac */ /* 0x000e620008000800 */
[----:B------:R-:W2:Y:S01]  /*19d0*/  LDC R9, c[0x0][0x370] ;  /* 0x0000dc00ff097b82 */ /* 0x000ea20000000800 */
[----:B------:R-:W-:Y:S01]  /*19e0*/  PLOP3.LUT P1, PT, PT, PT, UP2, 0x80, 0x8 ;  /* 0x000000000008781c */ /* 0x000fe20003f2f028 */
[----:B------:R-:W-:Y:S01]  /*19f0*/  IMAD.MOV.U32 R15, RZ, RZ, 0x1 ;  /* 0x00000001ff0f7424 */ /* 0x000fe200078e00ff */
[----:B------:R-:W-:Y:S01]  /*1a00*/  ISETP.EQ.OR P4, PT, R2, RZ, P5 ;  /* 0x000000ff0200720c */ /* 0x000fe20002f82670 */
[----:B------:R-:W-:Y:S01]  /*1a10*/  IMAD.MOV.U32 R14, RZ, RZ, RZ ;  /* 0x000000ffff0e7224 */ /* 0x000fe200078e00ff */
[----:B------:R-:W-:Y:S02]  /*1a20*/  PLOP3.LUT P1, PT, P1, PT, PT, 0x8, 0x80 ;  /* 0x000000000080781c */ /* 0x000fe40000f2e170 */
[----:B------:R-:W-:Y:S01]  /*1a30*/  CS2R R12, SRZ ;  /* 0x00000000000c7805 */ /* 0x000fe2000001ff00 */
[----:B------:R-:W-:Y:S01]  /*1a40*/  IMAD.MOV.U32 R10, RZ, RZ, 0x1 ;  /* 0x00000001ff0a7424 */ /* 0x000fe200078e00ff */
[----:B------:R-:W4:Y:S01]  /*1a50*/  LDC R0, c[0x0][0x374] ;  /* 0x0000dd00ff007b82 */ /* 0x000f220000000800 */
[----:B------:R-:W2:Y:S01]  /*1a60*/  LDCU.64 UR22, c[0x0][0x348] ;  /* 0x00006900ff1677ac */ /* 0x000ea20008000a00 */
[----:B------:R-:W-:Y:S01]  /*1a70*/  UMOV UR6, URZ ;  /* 0x000000ff00067c82 */ /* 0x000fe20008000000 */
[----:B-1----:R-:W-:-:S04]  /*1a80*/  UIADD3 UR5, UPT, UPT, UR13, 0x1f, URZ ;  /* 0x0000001f0d057890 */ /* 0x002fc8000fffe0ff */
[----:B------:R-:W-:-:S04]  /*1a90*/  USHF.R.S32.HI UR4, URZ, 0x1f, UR5 ;  /* 0x0000001fff047899 */ /* 0x000fc80008011405 */
[----:B------:R-:W-:-:S04]  /*1aa0*/  ULEA.HI UR4, UR4, UR5, URZ, 0x5 ;  /* 0x0000000504047291 */ /* 0x000fc8000f8f28ff */
[----:B------:R-:W-:Y:S02]  /*1ab0*/  USHF.R.S32.HI UR15, URZ, 0x5, UR4 ;  /* 0x00000005ff0f7899 */ /* 0x000fe40008011404 */
[----:B------:R-:W-:Y:S02]  /*1ac0*/  UIADD3 UR4, UPT, UPT, UR13, -0x1, URZ ;  /* 0xffffffff0d047890 */ /* 0x000fe4000fffe0ff */
[----:B------:R-:W-:Y:S02]  /*1ad0*/  UISETP.LT.U32.AND UP0, UPT, UR15, 0x36, UPT ;  /* 0x000000360f00788c */ /* 0x000fe4000bf01070 */
[----:B------:R-:W-:Y:S02]  /*1ae0*/  UISETP.GE.U32.AND UP1, UPT, UR4, -0x3f, UPT ;  /* 0xffffffc10400788c */ /* 0x000fe4000bf26070 */
[----:B------:R-:W-:Y:S02]  /*1af0*/  USEL UR14, UR15, 0x36, UP0 ;  /* 0x000000360f0e7887 */ /* 0x000fe40008000000 */
[----:B------:R-:W-:-:S02]  /*1b00*/  UIADD3 UR13, UPT, UPT, UR13, 0x3e, URZ ;  /* 0x0000003e0d0d7890 */ /* 0x000fc4000fffe0ff */
[----:B------:R-:W-:Y:S02]  /*1b10*/  UIADD3 UR5, UPT, UPT, UR14, -0x1, URZ ;  /* 0xffffffff0e057890 */ /* 0x000fe4000fffe0ff */
[----:B------:R-:W-:-:S03]  /*1b20*/  UIADD3 UR7, UPT, UPT, UR15, -UR14, URZ ;  /* 0x8000000e0f077290 */ /* 0x000fc6000fffe0ff */
[----:B------:R-:W-:-:S04]  /*1b30*/  @UP1 UIADD3 UR5, UPT, UPT, UR14, URZ, URZ ;  /* 0x000000ff0e051290 */ /* 0x000fc8000fffe0ff */
[----:B--2---:R-:W-:-:S12]  /*1b40*/  UIADD3 UR5, UPT, UPT, UR5, 0x1, URZ ;  /* 0x0000000105057890 */ /* 0x004fd8000fffe0ff */
.L_x_36:
[----:B------:R-:W-:Y:S01]  /*1b50*/  UISETP.NE.AND UP0, UPT, UR37, URZ, UPT ;  /* 0x000000ff2500728c */ /* 0x000fe2000bf05270 */
[----:B------:R-:W1:Y:S08]  /*1b60*/  S2UR UR37, SR_CgaCtaId ;  /* 0x00000000002579c3 */ /* 0x000e700000008800 */
[----:B------:R-:W-:Y:S05]  /*1b70*/  BRA.U UP0, `(.L_x_19) ;  /* 0x0000000100347547 */ /* 0x000fea000b800000 */
[----:B------:R-:W2:Y:S01]  /*1b80*/  S2R R2, SR_CgaCtaId ;  /* 0x0000000000027919 */ /* 0x000ea20000008800 */
[----:B------:R-:W-:-:S04]  /*1b90*/  MOV R3, 0x400 ;  /* 0x0000040000037802 */ /* 0x000fc80000000f00 */
[----:B--2---:R-:W-:Y:S02]  /*1ba0*/  LEA R3, R2, R3, 0x18 ;  /* 0x0000000302037211 */ /* 0x004fe400078ec0ff */
[----:B------:R-:W-:-:S03]  /*1bb0*/  SHF.L.U32 R2, R10, 0x1f, RZ ;  /* 0x0000001f0a027819 */ /* 0x000fc600000006ff */
[----:B------:R-:W-:-:S04]  /*1bc0*/  IMAD R3, R12, 0x8, R3 ;  /* 0x000000080c037824 */ /* 0x000fc800078e0203 */
[----:B------:R-:W2:Y:S02]  /*1bd0*/  SYNCS.PHASECHK.TRANS64.TRYWAIT P0, [R3+URZ+0x3f0], R2 ;  /* 0x0003f002030075a7 */ /* 0x000ea400080011ff */
[----:B--2---:R-:W-:Y:S05]  /*1be0*/  @!P0 BRA `(.L_x_20) ;  /* 0x0000006400ac8947 */ /* 0x004fea0003800000 */
.L_x_146:
[----:B------:R-:W-:Y:S01]  /*1bf0*/  VIADD R12, R12, 0x1 ;  /* 0x000000010c0c7836 */ /* 0x000fe20000000000 */
[----:B------:R2:W-:Y:S04]  /*1c00*/  SYNCS.ARRIVE.TRANS64.A1T0 RZ, [R3+URZ+0x3e0], RZ ;  /* 0x0003e0ff03ff79a7 */ /* 0x0005e800081000ff */
[----:B------:R-:W-:-:S04]  /*1c10*/  ISETP.NE.AND P0, PT, R12, 0x2, PT ;  /* 0x000000020c00780c */ /* 0x000fc80003f05270 */
[----:B------:R-:W-:Y:S02]  /*1c20*/  SEL R12, R12, RZ, P0 ;  /* 0x000000ff0c0c7207 */ /* 0x000fe40000000000 */
[----:B--2---:R-:W-:-:S04]  /*1c30*/  SEL R3, RZ, 0x1, P0 ;  /* 0x00000001ff037807 */ /* 0x004fc80000000000 */
[----:B------:R-:W-:-:S07]  /*1c40*/  LOP3.LUT R10, R10, R3, RZ, 0x3c, !PT ;  /* 0x000000030a0a7212 */ /* 0x000fce00078e3cff */
.L_x_19:
[----:B------:R-:W-:Y:S01]  /*1c50*/  UMOV UR4, 0x400 ;  /* 0x0000040000047882 */ /* 0x000fe20000000000 */
[----:B------:R-:W-:Y:S01]  /*1c60*/  SHF.L.U32 R2, R15, 0x1f, RZ ;  /* 0x0000001f0f027819 */ /* 0x000fe200000006ff */
[----:B-1----:R-:W-:Y:S01]  /*1c70*/  ULEA UR4, UR37, UR4, 0x18 ;  /* 0x0000000425047291 */ /* 0x002fe2000f8ec0ff */
[----:B------:R-:W-:Y:S01]  /*1c80*/  R2UR UR34, R97 ;  /* 0x00000000612272ca */ /* 0x000fe200000e0000 */
[----:B------:R-:W-:Y:S01]  /*1c90*/  UISETP.GE.U32.AND UP0, UPT, UR13, 0x3f, UPT ;  /* 0x0000003f0d00788c */ /* 0x000fe2000bf06070 */
[----:B------:R-:W-:Y:S01]  /*1ca0*/  R2UR UR11, R91 ;  /* 0x000000005b0b72ca */ /* 0x000fe200000e0000 */
[----:B------:R-:W-:Y:S01]  /*1cb0*/  ULEA UR8, UR6, UR4, 0x3 ;  /* 0x0000000406087291 */ /* 0x000fe2000f8e18ff */
[----:B------:R-:W-:-:S08]  /*1cc0*/  UMOV UR24, URZ ;  /* 0x000000ff00187c82 */ /* 0x000fd00008000000 */
[----:B------:R1:W2:Y:S01]  /*1cd0*/  SYNCS.PHASECHK.TRANS64.TRYWAIT P0, [UR8+0x1b0], R2 ;  /* 0x0001b002ff0075a7 */ /* 0x0002a20008001108 */
[----:B------:R-:W-:Y:S02]  /*1ce0*/  USHF.L.U32 UR34, UR34, 0x6, URZ ;  /* 0x0000000622227899 */ /* 0x000fe400080006ff */
[----:B------:R-:W-:Y:S01]  /*1cf0*/  USHF.L.U32 UR11, UR11, 0x6, URZ ;  /* 0x000000060b0b7899 */ /* 0x000fe200080006ff */
[----:B------:R-:W-:Y:S11]  /*1d00*/  BRA.U !UP0, `(.L_x_21) ;  /* 0x0000000108a47547 */ /* 0x000ff6000b800000 */
[----:B------:R-:W-:Y:S01]  /*1d10*/  UMOV UR16, URZ ;  /* 0x000000ff00107c82 */ /* 0x000fe20008000000 */
[----:B------:R-:W-:-:S05]  /*1d20*/  UMOV UR17, UR6 ;  /* 0x0000000600117c82 */ /* 0x000fca0008000000 */
.L_x_26:
[----:B-1----:R-:W-:Y:S01]  /*1d30*/  ULEA UR33, UR17, UR4, 0x3 ;  /* 0x0000000411217291 */ /* 0x002fe2000f8e18ff */
[----:B--2---:R-:W-:Y:S01]  /*1d40*/  @!P5 MOV R3, 0x1000 ;  /* 0x000010000003d802 */ /* 0x004fe20000000f00 */
[----:B--2---:R-:W-:Y:S10]  /*1d50*/  @P0 BRA `(.L_x_22) ;  /* 0x00000000000c0947 */ /* 0x004ff40003800000 */
[----:B------:R-:W-:-:S04]  /*1d60*/  SHF.L.U32 R5, R15, 0x1f, RZ ;  /* 0x0000001f0f057819 */ /* 0x000fc800000006ff */
[----:B------:R-:W2:Y:S02]  /*1d70*/  SYNCS.PHASECHK.TRANS64.TRYWAIT P0, [UR33+0x1b0], R5 ;  /* 0x0001b005ff0075a7 */ /* 0x000ea40008001121 */
[----:B--2---:R-:W-:Y:S05]  /*1d80*/  @!P0 BRA `(.L_x_23) ;  /* 0x0000006400588947 */ /* 0x004fea0003800000 */
.L_x_22:
[----:B------:R2:W-:Y:S01]  /*1d90*/  @!P5 SYNCS.ARRIVE.TRANS64 RZ, [UR33], R3 ;  /* 0x00000003ffffd9a7 */ /* 0x0005e20008000021 */
[----:B------:R-:W-:Y:S04]  /*1da0*/  BSSY.RECONVERGENT B0, `(.L_x_24) ;  /* 0x0000003000007945 */ /* 0x000fe80003800200 */
[----:B------:R-:W-:Y:S05]  /*1db0*/  @P4 BRA `(.L_x_25) ;  /* 0x0000000000044947 */ /* 0x000fea0003800000 */
[----:B------:R-:W-:Y:S05]  /*1dc0*/  BPT.TRAP 0x1 ;  /* 0x000000040000795c */ /* 0x000fea0000300000 */
.L_x_25:
[----:B------:R-:W-:Y:S05]  /*1dd0*/  BSYNC.RECONVERGENT B0 ;  /* 0x0000000000007941 */ /* 0x000fea0003800200 */
.L_x_24:
[----:B------:R-:W-:Y:S02]  /*1de0*/  UIADD3 UR6, UPT, UPT, UR17, 0x1, URZ ;  /* 0x0000000111067890 */ /* 0x000fe4000fffe0ff */
[----:B------:R-:W-:Y:S02]  /*1df0*/  UIADD3 UR26, UP1, UPT, UR22, 0x80, URZ ;  /* 0x00000080161a7890 */ /* 0x000fe4000ff3e0ff */
[----:B------:R-:W-:Y:S02]  /*1e00*/  UISETP.NE.AND UP0, UPT, UR6, 0x36, UPT ;  /* 0x000000360600788c */ /* 0x000fe4000bf05270 */
[----:B------:R-:W-:Y:S02]  /*1e10*/  USHF.L.U32 UR35, UR16, 0x5, URZ ;  /* 0x0000000510237899 */ /* 0x000fe400080006ff */
[----:B------:R-:W-:Y:S02]  /*1e20*/  USEL UR9, URZ, 0x1, UP0 ;  /* 0x00000001ff097887 */ /* 0x000fe40008000000 */
[----:B------:R-:W-:-:S02]  /*1e30*/  USEL UR6, UR6, URZ, UP0 ;  /* 0x000000ff06067287 */ /* 0x000fc40008000000 */
[----:B------:R-:W-:Y:S02]  /*1e40*/  UIADD3 UR20, UP0, UPT, UR22, 0x180, URZ ;  /* 0x0000018016147890 */ /* 0x000fe4000ff1e0ff */
[----:B------:R-:W-:Y:S01]  /*1e50*/  ULEA UR8, UR6, UR4, 0x3 ;  /* 0x0000000406087291 */ /* 0x000fe2000f8e18ff */
[----:B------:R-:W-:Y:S01]  /*1e60*/  LOP3.LUT R15, R15, UR9, RZ, 0x3c, !PT ;  /* 0x000000090f0f7c12 */ /* 0x000fe2000f8e3cff */
[----:B------:R-:W-:Y:S02]  /*1e70*/  UIADD3.X UR27, UPT, UPT, URZ, UR23, URZ, UP1, !UPT ;  /* 0x00000017ff1b7290 */ /* 0x000fe40008ffe4ff */
[----:B------:R-:W-:Y:S01]  /*1e80*/  UIADD3.X UR21, UPT, UPT, URZ, UR23, URZ, UP0, !UPT ;  /* 0x00000017ff157290 */ /* 0x000fe200087fe4ff */
[----:B-1----:R-:W-:Y:S01]  /*1e90*/  SHF.L.U32 R2, R15, 0x1f, RZ ;  /* 0x0000001f0f027819 */ /* 0x002fe200000006ff */
[----:B------:R-:W-:Y:S01]  /*1ea0*/  UMOV UR18, 0x0 ;  /* 0x0000000000127882 */ /* 0x000fe20000000000 */
[----:B------:R-:W-:Y:S01]  /*1eb0*/  UMOV UR19, 0x10000000 ;  /* 0x1000000000137882 */ /* 0x000fe20000000000 */
[----:B------:R-:W-:Y:S01]  /*1ec0*/  UMOV UR12, UR36 ;  /* 0x00000024000c7c82 */ /* 0x000fe20008000000 */
[----:B------:R1:W1:Y:S01]  /*1ed0*/  SYNCS.PHASECHK.TRANS64.TRYWAIT P0, [UR8+0x1b0], R2 ;  /* 0x0001b002ff0075a7 */ /* 0x0002620008001108 */
[----:B------:R-:W-:Y:S01]  /*1ee0*/  ULEA UR8, UR17, UR4, 0xb ;  /* 0x0000000411087291 */ /* 0x000fe2000f8e58ff */
[----:B------:R-:W-:Y:S01]  /*1ef0*/  UMOV UR9, UR33 ;  /* 0x0000002100097c82 */ /* 0x000fe20008000000 */
[----:B------:R-:W-:-:S02]  /*1f00*/  UMOV UR10, UR35 ;  /* 0x00000023000a7c82 */ /* 0x000fc40008000000 */
[----:B------:R-:W-:Y:S02]  /*1f10*/  UIADD3 UR32, UPT, UPT, UR8, 0x2800, URZ ;  /* 0x0000280008207890 */ /* 0x000fe4000fffe0ff */
[----:B------:R-:W-:Y:S02]  /*1f20*/  UIADD3 UR8, UPT, UPT, UR8, 0x1d800, URZ ;  /* 0x0001d80008087890 */ /* 0x000fe4000fffe0ff */
[----:B------:R-:W-:Y:S01]  /*1f30*/  UIADD3 UR16, UPT, UPT, UR16, 0x1, URZ ;  /* 0x0000000110107890 */ /* 0x000fe2000fffe0ff */
[----:B------:R-:W-:Y:S01]  /*1f40*/  UMOV UR24, UR5 ;  /* 0x0000000500187c82 */ /* 0x000fe20008000000 */
[----:B------:R-:W-:Y:S02]  /*1f50*/  UMOV UR17, UR6 ;  /* 0x0000000600117c82 */ /* 0x000fe40008000000 */
[----:B------:R-:W-:Y:S01]  /*1f60*/  UISETP.NE.AND UP0, UPT, UR16, UR5, UPT ;  /* 0x000000051000728c */ /* 0x000fe2000bf05270 */
[----:B------:R1:W-:Y:S02]  /*1f70*/  UTMALDG.3D [UR32], [UR26], desc[UR18] ;  /* 0x000012201a0075b4 */ /* 0x0003e40008011000 */
[----:B------:R1:W-:Y:S06]  /*1f80*/  UTMALDG.3D [UR8], [UR20], desc[UR18] ;  /* 0x00001208140075b4 */ /* 0x0003ec0008011000 */
[----:B------:R-:W-:Y:S05]  /*1f90*/  BRA.U UP0, `(.L_x_26) ;  /* 0xfffffffd00647547 */ /* 0x000fea000b83ffff */
.L_x_21:
[----:B-1----:R-:W-:Y:S01]  /*1fa0*/  ULEA UR8, UR6, UR4, 0x3 ;  /* 0x0000000406087291 */ /* 0x002fe2000f8e18ff */
[----:B------:R-:W-:Y:S01]  /*1fb0*/  SHF.L.U32 R2, R15, 0x1f, RZ ;  /* 0x0000001f0f027819 */ /* 0x000fe200000006ff */
[----:B------:R-:W-:Y:S01]  /*1fc0*/  @!P1 SYNCS.ARRIVE.TRANS64.A1T0 RZ, [UR4+0x378], RZ ;  /* 0x000378ffffff99a7 */ /* 0x000fe20008100004 */
[----:B------:R-:W-:-:S06]  /*1fd0*/  UISETP.GT.AND UP0, UPT, UR15, UR14, UPT ;  /* 0x0000000e0f00728c */ /* 0x000fcc000bf04270 */
[----:B--2---:R1:W2:Y:S03]  /*1fe0*/  SYNCS.PHASECHK.TRANS64.TRYWAIT P0, [UR8+0x1b0], R2 ;  /* 0x0001b002ff0075a7 */ /* 0x0042a60008001108 */
[----:B------:R-:W-:Y:S05]  /*1ff0*/  BRA.U !UP0, `(.L_x_27) ;  /* 0x0000000108a87547 */ /* 0x000fea000b800000 */
[----:B------:R-:W-:Y:S01]  /*2000*/  UIADD3 UR21, UPT, UPT, UR7, UR24, URZ ;  /* 0x0000001807157290 */ /* 0x000fe2000fffe0ff */
[----:B------:R-:W-:-:S11]  /*2010*/  UMOV UR25, UR6 ;  /* 0x0000000600197c82 */ /* 0x000fd60008000000 */
.L_x_32:
[----:B-1----:R-:W-:Y:S01]  /*2020*/  ULEA UR17, UR25, UR4, 0x3 ;  /* 0x0000000419117291 */ /* 0x002fe2000f8e18ff */
[----:B--2---:R-:W-:Y:S01]  /*2030*/  @!P5 MOV R3, 0x1000 ;  /* 0x000010000003d802 */ /* 0x004fe20000000f00 */
[----:B--2---:R-:W-:Y:S10]  /*2040*/  @P0 BRA `(.L_x_28) ;  /* 0x00000000000c0947 */ /* 0x004ff40003800000 */
[----:B------:R-:W-:-:S04]  /*2050*/  SHF.L.U32 R5, R15, 0x1f, RZ ;  /* 0x0000001f0f057819 */ /* 0x000fc800000006ff */
[----:B------:R-:W2:Y:S02]  /*2060*/  SYNCS.PHASECHK.TRANS64.TRYWAIT P0, [UR17+0x1b0], R5 ;  /* 0x0001b005ff0075a7 */ /* 0x000ea40008001111 */
[----:B--2---:R-:W-:Y:S05]  /*2070*/  @!P0 BRA `(.L_x_29) ;  /* 0x0000006000b48947 */ /* 0x004fea0003800000 */
.L_x_28:
[----:B------:R2:W-:Y:S01]  /*2080*/  @!P5 SYNCS.ARRIVE.TRANS64 RZ, [UR17], R3 ;  /* 0x00000003ffffd9a7 */ /* 0x0005e20008000011 */
[----:B------:R-:W-:Y:S04]  /*2090*/  BSSY.RECONVERGENT B0, `(.L_x_30) ;  /* 0x0000003000007945 */ /* 0x000fe80003800200 */
[----:B------:R-:W-:Y:S05]  /*20a0*/  @P4 BRA `(.L_x_31) ;  /* 0x0000000000044947 */ /* 0x000fea0003800000 */
[----:B------:R-:W-:Y:S05]  /*20b0*/  BPT.TRAP 0x1 ;  /* 0x000000040000795c */ /* 0x000fea0000300000 */
.L_x_31:
[----:B------:R-:W-:Y:S05]  /*20c0*/  BSYNC.RECONVERGENT B0 ;  /* 0x0000000000007941 */ /* 0x000fea0003800200 */
.L_x_30:
        /* <DEDUP_REMOVED lines=20> */
[----:B------:R-:W-:Y:S01]  /*2210*/  UIADD3 UR8, UPT, UPT, UR8, 0x1d800, URZ ;  /* 0x0001d80008087890 */ /* 0x000fe2000fffe0ff */
[----:B------:R-:W-:Y:S01]  /*2220*/  UMOV UR9, UR17 ;  /* 0x0000001100097c82 */ /* 0x000fe20008000000 */
[----:B------:R-:W-:Y:S01]  /*2230*/  UMOV UR10, UR19 ;  /* 0x00000013000a7c82 */ /* 0x000fe20008000000 */
[----:B------:R-:W-:Y:S01]  /*2240*/  UIADD3 UR24, UPT, UPT, UR24, 0x1, URZ ;  /* 0x0000000118187890 */ /* 0x000fe2000fffe0ff */
[----:B------:R-:W-:-:S03]  /*2250*/  UMOV UR25, UR6 ;  /* 0x0000000600197c82 */ /* 0x000fc60008000000 */
[----:B------:R1:W-:Y:S01]  /*2260*/  UTMALDG.3D [UR16], [UR30], desc[UR26] ;  /* 0x00001a101e0075b4 */ /* 0x0003e20008011000 */
[----:B------:R-:W-:Y:S01]  /*2270*/  UISETP.NE.AND UP0, UPT, UR24, UR21, UPT ;  /* 0x000000151800728c */ /* 0x000fe2000bf05270 */
[----:B------:R1:W-:Y:S08]  /*2280*/  UTMALDG.3D [UR8], [UR28], desc[UR26] ;  /* 0x00001a081c0075b4 */ /* 0x0003f00008011000 */
[----:B------:R-:W-:Y:S05]  /*2290*/  BRA.U UP0, `(.L_x_32) ;  /* 0xfffffffd00607547 */ /* 0x000fea000b83ffff */
.L_x_27:
[C---:B-1----:R-:W-:Y:S01]  /*22a0*/  LEA R2, R14.reuse, UR4, 0x3 ;  /* 0x000000040e027c11 */ /* 0x042fe2000f8e18ff */
[----:B------:R-:W-:Y:S01]  /*22b0*/  NOP ;  /* 0x0000000000007918 */ /* 0x000fe20000000000 */
[----:B--2---:R-:W-:Y:S02]  /*22c0*/  SHF.L.U32 R3, R13, 0x1f, RZ ;  /* 0x0000001f0d037819 */ /* 0x004fe400000006ff */
[----:B------:R-:W-:Y:S02]  /*22d0*/  LEA R4, R14, UR4, 0x4 ;  /* 0x000000040e047c11 */ /* 0x000fe4000f8e20ff */
[----:B------:R-:W1:Y:S02]  /*22e0*/  SYNCS.PHASECHK.TRANS64.TRYWAIT P0, [R2+URZ+0x380], R3 ;  /* 0x00038003020075a7 */ /* 0x000e6400080011ff */
[----:B-1----:R-:W-:Y:S05]  /*22f0*/  @!P0 BRA `(.L_x_33) ;  /* 0x00000060002c8947 */ /* 0x002fea0003800000 */
.L_x_149:
[----:B------:R-:W2:Y:S01]  /*2300*/  LDS.128 R4, [R4+0x410] ;  /* 0x0004100004047984 */ /* 0x000ea20000000c00 */
[----:B---3--:R-:W-:Y:S01]  /*2310*/  ISETP.GE.AND P0, PT, R40, 0x1, PT ;  /* 0x000000012800780c */ /* 0x008fe20003f06270 */
[----:B-1----:R-:W-:Y:S01]  /*2320*/  VIADD R2, R2, 0x390 ;  /* 0x0000039002027836 */ /* 0x002fe20000000000 */
[----:B------:R-:W-:Y:S01]  /*2330*/  @!PT LDS RZ, [RZ] ;  /* 0x00000000fffff984 */ /* 0x000fe20000000800 */
[----:B------:R-:W-:Y:S01]  /*2340*/  @!PT LDS RZ, [RZ] ;  /* 0x00000000fffff984 */ /* 0x000fe20000000800 */
[----:B------:R-:W-:Y:S01]  /*2350*/  @!PT LDS RZ, [RZ] ;  /* 0x00000000fffff984 */ /* 0x000fe20000000800 */
[----:B------:R-:W-:Y:S01]  /*2360*/  @!PT LDS RZ, [RZ] ;  /* 0x00000000fffff984 */ /* 0x000fe20000000800 */
[----:B------:R1:W-:Y:S06]  /*2370*/  MEMBAR.ALL.CTA ;  /* 0x0000000000007992 */ /* 0x0003ec0000008000 */
[----:B-1----:R-:W1:Y:S01]  /*2380*/  FENCE.VIEW.ASYNC.S ;  /* 0x00000000000073c6 */ /* 0x002e620000000000 */
[----:B------:R-:W-:-:S04]  /*2390*/  PRMT R2, RZ, 0x654, R2 ;  /* 0x00000654ff027816 */ /* 0x000fc80000000002 */
[----:B-1----:R1:W-:Y:S01]  /*23a0*/  SYNCS.ARRIVE.TRANS64.RED.A1T0 RZ, [R2+URZ], RZ ;  /* 0x000000ff02ff79a7 */ /* 0x0023e200081004ff */
[----:B--2---:R-:W-:-:S13]  /*23b0*/  LOP3.LUT P2, RZ, R6, 0x1, RZ, 0xc0, !PT ;  /* 0x0000000106ff7812 */ /* 0x004fda000784c0ff */
[----:B------:R-:W-:Y:S01]  /*23c0*/  @P2 SHF.R.U32.HI R3, RZ, 0x10, R5 ;  /* 0x00000010ff032819 */ /* 0x000fe20000011605 */
[----:B------:R-:W-:Y:S01]  /*23d0*/  VOTEU.ANY UP0, P2 ;  /* 0x0000000000ff7886 */ /* 0x000fe20001000100 */
[----:B------:R-:W-:Y:S02]  /*23e0*/  @P2 MOV R11, R4 ;  /* 0x00000004000b2202 */ /* 0x000fe40000000f00 */
[----:B------:R-:W-:Y:S02]  /*23f0*/  @P2 R2UR.BROADCAST UR8, R3 ;  /* 0x00000000030822ca */ /* 0x000fe400008e0000 */
[----:B------:R-:W-:-:S11]  /*2400*/  @P2 LOP3.LUT R8, R5, 0xffff, RZ, 0xc0, !PT ;  /* 0x0000ffff05082812 */ /* 0x000fd600078ec0ff */
[----:B------:R-:W-:Y:S01]  /*2410*/  @UP0 UMOV UR36, UR8 ;  /* 0x0000000800240c82 */ /* 0x000fe20008000000 */
[----:B-1----:R-:W-:Y:S05]  /*2420*/  @!P0 BRA `(.L_x_34) ;  /* 0x0000000000b88947 */ /* 0x002fea0003800000 */
[----:B------:R-:W4:Y:S01]  /*2430*/  LDC.64 R4, c[0x0][0xb18] ;  /* 0x0002c600ff047b82 */ /* 0x000f220000000a00 */
[----:B------:R-:W-:-:S07]  /*2440*/  ISETP.NE.AND P3, PT, R40, 0x1, PT ;  /* 0x000000012800780c */ /* 0x000fce0003f65270 */
[----:B------:R-:W1:Y:S08]  /*2450*/  LDC.64 R6, c[0x0][0xb10] ;  /* 0x0002c400ff067b82 */ /* 0x000e700000000a00 */
[----:B------:R-:W2:Y:S08]  /*2460*/  LDC R16, c[0x0][0xb20] ;  /* 0x0002c800ff107b82 */ /* 0x000eb00000000800 */
[----:B------:R-:W3:Y:S01]  /*2470*/  LDC R18, c[0x0][0xb0c] ;  /* 0x0002c300ff127b82 */ /* 0x000ee20000000800 */
[----:B----4-:R-:W-:Y:S01]  /*2480*/  IMAD.HI.U32 R17, R0, R5, RZ ;  /* 0x0000000500117227 */ /* 0x010fe200078e00ff */
[----:B------:R-:W-:-:S03]  /*2490*/  ISETP.NE.AND P0, PT, R4, 0x1, PT ;  /* 0x000000010400780c */ /* 0x000fc60003f05270 */
[----:B------:R-:W-:-:S03]  /*24a0*/  IMAD.HI.U32 R5, R8, R5, RZ ;  /* 0x0000000508057227 */ /* 0x000fc600078e00ff */
[----:B------:R-:W4:Y:S01]  /*24b0*/  LDC.64 R2, c[0x0][0xb28] ;  /* 0x0002ca00ff027b82 */ /* 0x000f220000000a00 */
[----:B-1----:R-:W-:-:S04]  /*24c0*/  IMAD.HI.U32 R20, R9, R6, RZ ;  /* 0x0000000609147227 */ /* 0x002fc800078e00ff */
[----:B------:R-:W-:Y:S01]  /*24d0*/  IMAD.HI.U32 R22, R11, R6, RZ ;  /* 0x000000060b167227 */ /* 0x000fe200078e00ff */
[----:B------:R-:W-:Y:S02]  /*24e0*/  SHF.R.U32.HI R20, RZ, R7, R20 ;  /* 0x00000007ff147219 */ /* 0x000fe40000011614 */
[-C--:B--2---:R-:W-:Y:S02]  /*24f0*/  SHF.R.U32.HI R17, RZ, R16.reuse, R17 ;  /* 0x00000010ff117219 */ /* 0x084fe40000011611 */
[----:B------:R-:W-:Y:S02]  /*2500*/  SHF.R.U32.HI R5, RZ, R16, R5 ;  /* 0x00000010ff057219 */ /* 0x000fe40000011605 */
[----:B------:R-:W-:Y:S02]  /*2510*/  SEL R17, R0, R17, !P0 ;  /* 0x0000001100117207 */ /* 0x000fe40004000000 */
[----:B------:R-:W-:Y:S02]  /*2520*/  SHF.R.U32.HI R22, RZ, R7, R22 ;  /* 0x00000007ff167219 */ /* 0x000fe40000011616 */
[----:B---3--:R-:W-:-:S02]  /*2530*/  ISETP.NE.AND P1, PT, R18, 0x1, PT ;  /* 0x000000011200780c */ /* 0x008fc40003f25270 */
[----:B------:R-:W-:Y:S02]  /*2540*/  SEL R5, R8, R5, !P0 ;  /* 0x0000000508057207 */ /* 0x000fe40004000000 */
[----:B------:R-:W-:Y:S02]  /*2550*/  SEL R19, R9, R20, !P1 ;  /* 0x0000001409137207 */ /* 0x000fe40004800000 */
[----:B------:R-:W-:Y:S01]  /*2560*/  SEL R7, R11, R22, !P1 ;  /* 0x000000160b077207 */ /* 0x000fe20004800000 */
[----:B----4-:R-:W-:-:S04]  /*2570*/  IMAD.HI.U32 R20, R17, R2, RZ ;  /* 0x0000000211147227 */ /* 0x010fc800078e00ff */
[----:B------:R-:W-:Y:S01]  /*2580*/  IMAD.HI.U32 R6, R19, R2, RZ ;  /* 0x0000000213067227 */ /* 0x000fe200078e00ff */
[----:B------:R-:W-:-:S04]  /*2590*/  @P3 SHF.R.U32.HI R17, RZ, R3, R20 ;  /* 0x00000003ff113219 */ /* 0x000fc80000011614 */
[----:B------:R-:W-:Y:S01]  /*25a0*/  @P3 SHF.R.U32.HI R19, RZ, R3, R6 ;  /* 0x00000003ff133219 */ /* 0x000fe20000011606 */
[----:B------:R-:W-:-:S04]  /*25b0*/  IMAD R17, R40, R17, RZ ;  /* 0x0000001128117224 */ /* 0x000fc800078e02ff */
[----:B------:R-:W-:Y:S01]  /*25c0*/  IMAD R6, R40, R19, RZ ;  /* 0x0000001328067224 */ /* 0x000fe200078e02ff */
[C---:B------:R-:W-:Y:S02]  /*25d0*/  ISETP.GE.AND P0, PT, R5.reuse, R17, PT ;  /* 0x000000110500720c */ /* 0x040fe40003f06270 */
[----:B------:R-:W-:Y:S02]  /*25e0*/  IADD3 R17, PT, PT, -R5, RZ, RZ ;  /* 0x000000ff05117210 */ /* 0x000fe40007ffe1ff */
[----:B------:R-:W-:Y:S01]  /*25f0*/  ISETP.GE.OR P0, PT, R7, R6, P0 ;  /* 0x000000060700720c */ /* 0x000fe20000706670 */
[----:B------:R-:W-:-:S04]  /*2600*/  IMAD.HI.U32 R6, R5, R2, RZ ;  /* 0x0000000205067227 */ /* 0x000fc800078e00ff */
[----:B------:R-:W-:Y:S01]  /*2610*/  IMAD R8, R4, R17, R8 ;  /* 0x0000001104087224 */ /* 0x000fe200078e0208 */
[----:B------:R-:W-:-:S04]  /*2620*/  SHF.R.U32.HI R6, RZ, R3, R6 ;  /* 0x00000003ff067219 */ /* 0x000fc80000011606 */
[----:B------:R-:W-:-:S03]  /*2630*/  SEL R6, R5, R6, !P3 ;  /* 0x0000000605067207 */ /* 0x000fc60005800000 */
[----:B------:R-:W-:-:S04]  /*2640*/  @!P0 IMAD.HI.U32 R16, R7, R2, RZ ;  /* 0x0000000207108227 */ /* 0x000fc800078e00ff */
[----:B------:R-:W-:Y:S01]  /*2650*/  IMAD.MOV R2, RZ, RZ, -R6 ;  /* 0x000000ffff027224 */ /* 0x000fe200078e0a06 */
[----:B------:R-:W-:-:S03]  /*2660*/  @!P0 SHF.R.U32.HI R16, RZ, R3, R16 ;  /* 0x00000003ff108219 */ /* 0x000fc60000011610 */
[----:B------:R-:W-:Y:S01]  /*2670*/  IMAD R2, R40, R2, R5 ;  /* 0x0000000228027224 */ /* 0x000fe200078e0205 */
[----:B------:R-:W-:-:S05]  /*2680*/  @!P0 SEL R3, R7, R16, !P3 ;  /* 0x0000001007038207 */ /* 0x000fca0005800000 */
[--C-:B------:R-:W-:Y:S02]  /*2690*/  @!P0 IMAD.IADD R6, R6, 0x1, -R3.reuse ;  /* 0x0000000106068824 */ /* 0x100fe400078e0a03 */
[----:B------:R-:W-:Y:S01]  /*26a0*/  @!P0 IMAD R3, R2, R19, R3 ;  /* 0x0000001302038224 */ /* 0x000fe200078e0203 */
[----:B------:R-:W-:Y:S01]  /*26b0*/  IADD3 R2, PT, PT, -R7, RZ, RZ ;  /* 0x000000ff07027210 */ /* 0x000fe20007ffe1ff */
[----:B------:R-:W-:Y:S02]  /*26c0*/  @!P0 IMAD R5, R40, R6, R7 ;  /* 0x0000000628058224 */ /* 0x000fe400078e0207 */
[----:B------:R-:W-:Y:S02]  /*26d0*/  @!P0 IMAD.MOV.U32 R7, RZ, RZ, R3 ;  /* 0x000000ffff078224 */ /* 0x000fe400078e0003 */
[----:B------:R-:W-:Y:S02]  /*26e0*/  IMAD R2, R18, R2, R11 ;  /* 0x0000000212027224 */ /* 0x000fe400078e020b */
[----:B------:R-:W-:-:S02]  /*26f0*/  IMAD R8, R5, R4, R8 ;  /* 0x0000000405087224 */ /* 0x000fc400078e0208 */
[----:B------:R-:W-:Y:S02]  /*2700*/  IMAD R11, R7, R18, R2 ;  /* 0x00000012070b7224 */ /* 0x000fe400078e0202 */
.L_x_34:
[----:B------:R-:W1:Y:S02]  /*2710*/  LDCU UR8, c[0x0][0xb30] ;  /* 0x00016600ff0877ac */ /* 0x000e640008000800 */
[----:B-1----:R-:W-:-:S09]  /*2720*/  UISETP.NE.AND UP0, UPT, UR8, 0x1, UPT ;  /* 0x000000010800788c */ /* 0x002fd2000bf05270 */
[----:B------:R-:W-:Y:S05]  /*2730*/  BRA.U UP0, `(.L_x_35) ;  /* 0x0000000100407547 */ /* 0x000fea000b800000 */
[----:B------:R-:W1:Y:S08]  /*2740*/  LDC.64 R4, c[0x0][0xb10] ;  /* 0x0002c400ff047b82 */ /* 0x000e700000000a00 */
[----:B------:R-:W2:Y:S08]  /*2750*/  LDC.64 R2, c[0x0][0xb18] ;  /* 0x0002c600ff027b82 */ /* 0x000eb00000000a00 */
[----:B------:R-:W3:Y:S08]  /*2760*/  LDC R6, c[0x0][0xb20] ;  /* 0x0002c800ff067b82 */ /* 0x000ef00000000800 */
[----:B------:R-:W4:Y:S01]  /*2770*/  LDC R16, c[0x0][0xb0c] ;  /* 0x0002c300ff107b82 */ /* 0x000f220000000800 */
[----:B-1----:R-:W-:-:S05]  /*2780*/  IMAD.HI.U32 R4, R11, R4, RZ ;  /* 0x000000040b047227 */ /* 0x002fca00078e00ff */
[----:B------:R-:W-:Y:S01]  /*2790*/  SHF.R.U32.HI R4, RZ, R5, R4 ;  /* 0x00000005ff047219 */ /* 0x000fe20000011604 */
[----:B--2---:R-:W-:Y:S01]  /*27a0*/  IMAD.HI.U32 R3, R8, R3, RZ ;  /* 0x0000000308037227 */ /* 0x004fe200078e00ff */
[----:B------:R-:W-:-:S04]  /*27b0*/  ISETP.NE.AND P0, PT, R2, 0x1, PT ;  /* 0x000000010200780c */ /* 0x000fc80003f05270 */
[----:B---3--:R-:W-:-:S04]  /*27c0*/  SHF.R.U32.HI R3, RZ, R6, R3 ;  /* 0x00000006ff037219 */ /* 0x008fc80000011603 */
[----:B------:R-:W-:Y:S02]  /*27d0*/  SEL R3, R8, R3, !P0 ;  /* 0x0000000308037207 */ /* 0x000fe40004000000 */
[----:B----4-:R-:W-:-:S04]  /*27e0*/  ISETP.NE.AND P1, PT, R16, 0x1, PT ;  /* 0x000000011000780c */ /* 0x010fc80003f25270 */
[----:B------:R-:W-:-:S05]  /*27f0*/  SEL R4, R11, R4, !P1 ;  /* 0x000000040b047207 */ /* 0x000fca0004800000 */
[----:B------:R-:W-:Y:S02]  /*2800*/  IMAD.IADD R5, R3, 0x1, -R4 ;  /* 0x0000000103057824 */ /* 0x000fe400078e0a04 */
[----:B------:R-:W-:Y:S02]  /*2810*/  IMAD.IADD R3, R4, 0x1, -R3 ;  /* 0x0000000104037824 */ /* 0x000fe400078e0a03 */
[----:B------:R-:W-:Y:S02]  /*2820*/  IMAD R11, R5, R16, R11 ;  /* 0x00000010050b7224 */ /* 0x000fe400078e020b */
[----:B------:R-:W-:-:S07]  /*2830*/  IMAD R8, R3, R2, R8 ;  /* 0x0000000203087224 */ /* 0x000fce00078e0208 */
.L_x_35:
[----:B------:R-:W-:Y:S01]  /*2840*/  VIADD R14, R14, 0x1 ;  /* 0x000000010e0e7836 */ /* 0x000fe20000000000 */
[----:B------:R-:W-:Y:S01]  /*2850*/  PLOP3.LUT P1, PT, PT, PT, PT, 0x80, 0x8 ;  /* 0x000000000008781c */ /* 0x000fe20003f2f070 */
[----:B------:R-:W-:Y:S02]  /*2860*/  IMAD.IADD R97, R11, 0x1, R90 ;  /* 0x000000010b617824 */ /* 0x000fe400078e025a */
[----:B------:R-:W-:Y:S01]  /*2870*/  IMAD.IADD R91, R8, 0x1, R79 ;  /* 0x00000001085b7824 */ /* 0x000fe200078e024f */
[----:B------:R-:W-:-:S04]  /*2880*/  ISETP.NE.AND P0, PT, R14, 0x2, PT ;  /* 0x000000020e00780c */ /* 0x000fc80003f05270 */
[----:B------:R-:W-:Y:S02]  /*2890*/  SEL R2, RZ, 0x1, P0 ;  /* 0x00000001ff027807 */ /* 0x000fe40000000000 */
[----:B------:R-:W-:Y:S02]  /*28a0*/  SEL R14, R14, RZ, P0 ;  /* 0x000000ff0e0e7207 */ /* 0x000fe40000000000 */
[----:B------:R-:W-:Y:S01]  /*28b0*/  LOP3.LUT R13, R13, R2, RZ, 0x3c, !PT ;  /* 0x000000020d0d7212 */ /* 0x000fe200078e3cff */
[----:B------:R-:W-:Y:S06]  /*28c0*/  @P2 BRA `(.L_x_36) ;  /* 0xfffffff000a02947 */ /* 0x000fec000383ffff */
[----:B------:R-:W-:Y:S01]  /*28d0*/  UIADD3 UR4, UPT, UPT, UR4, 0x1b0, URZ ;  /* 0x000001b004047890 */ /* 0x000fe2000fffe0ff */
[----:B------:R-:W-:-:S03]  /*28e0*/  SHF.L.U32 R3, R15, 0x1f, RZ ;  /* 0x0000001f0f037819 */ /* 0x000fc600000006ff */
[----:B------:R-:W-:-:S09]  /*28f0*/  ULEA UR5, UR6, UR4, 0x3 ;  /* 0x0000000406057291 */ /* 0x000fd2000f8e18ff */
[----:B------:R-:W1:Y:S02]  /*2900*/  SYNCS.PHASECHK.TRANS64.TRYWAIT P0, [UR5], R3 ;  /* 0x00000003ff0075a7 */ /* 0x000e640008001105 */
[----:B-1----:R-:W-:Y:S05]  /*2910*/  @!P0 BRA `(.L_x_37) ;  /* 0x0000005800b88947 */ /* 0x002fea0003800000 */
.L_x_151:
[----:B------:R-:W-:-:S04]  /*2920*/  UIADD3 UR6, UPT, UPT, UR6, 0x1, URZ ;  /* 0x0000000106067890 */ /* 0x000fc8000fffe0ff */
[----:B------:R-:W-:-:S04]  /*2930*/  UISETP.NE.AND UP0, UPT, UR6, 0x36, UPT ;  /* 0x000000360600788c */ /* 0x000fc8000bf05270 */
[----:B------:R-:W-:Y:S02]  /*2940*/  USEL UR7, URZ, 0x1, UP0 ;  /* 0x00000001ff077887 */ /* 0x000fe40008000000 */
[----:B------:R-:W-:-:S04]  /*2950*/  USEL UR6, UR6, URZ, UP0 ;  /* 0x000000ff06067287 */ /* 0x000fc80008000000 */
[----:B------:R-:W-:Y:S01]  /*2960*/  ULEA UR5, UR6, UR4, 0x3 ;  /* 0x0000000406057291 */ /* 0x000fe2000f8e18ff */
[----:B------:R-:W-:-:S04]  /*2970*/  LOP3.LUT R2, R15, UR7, RZ, 0x3c, !PT ;  /* 0x000000070f027c12 */ /* 0x000fc8000f8e3cff */
[----:B-1----:R-:W-:-:S04]  /*2980*/  SHF.L.U32 R3, R2, 0x1f, RZ ;  /* 0x0000001f02037819 */ /* 0x002fc800000006ff */
[----:B------:R-:W1:Y:S02]  /*2990*/  SYNCS.PHASECHK.TRANS64.TRYWAIT P0, [UR5], R3 ;  /* 0x00000003ff0075a7 */ /* 0x000e640008001105 */
[----:B-1----:R-:W-:Y:S05]  /*29a0*/  @!P0 BRA `(.L_x_38) ;  /* 0x0000005800ac8947 */ /* 0x002fea0003800000 */
.L_x_153:
        /* <DEDUP_REMOVED lines=9> */
.L_x_155:
        /* <DEDUP_REMOVED lines=9> */
.L_x_157:
        /* <DEDUP_REMOVED lines=9> */
.L_x_159:
        /* <DEDUP_REMOVED lines=9> */
.L_x_161:
        /* <DEDUP_REMOVED lines=9> */
.L_x_163:
        /* <DEDUP_REMOVED lines=9> */
.L_x_165:
        /* <DEDUP_REMOVED lines=9> */
.L_x_167:
        /* <DEDUP_REMOVED lines=9> */
.L_x_169:
        /* <DEDUP_REMOVED lines=9> */
.L_x_171:
        /* <DEDUP_REMOVED lines=9> */
.L_x_173:
        /* <DEDUP_REMOVED lines=9> */
.L_x_175:
        /* <DEDUP_REMOVED lines=9> */
.L_x_177:
        /* <DEDUP_REMOVED lines=9> */
.L_x_179:
        /* <DEDUP_REMOVED lines=9> */
.L_x_181:
        /* <DEDUP_REMOVED lines=9> */
.L_x_183:
        /* <DEDUP_REMOVED lines=9> */
.L_x_185:
        /* <DEDUP_REMOVED lines=9> */
.L_x_187:
        /* <DEDUP_REMOVED lines=9> */
.L_x_189:
        /* <DEDUP_REMOVED lines=9> */
.L_x_191:
        /* <DEDUP_REMOVED lines=9> */
.L_x_193:
        /* <DEDUP_REMOVED lines=9> */
.L_x_195:
        /* <DEDUP_REMOVED lines=9> */
.L_x_197:
        /* <DEDUP_REMOVED lines=9> */
.L_x_199:
        /* <DEDUP_REMOVED lines=9> */
.L_x_201:
        /* <DEDUP_REMOVED lines=9> */
.L_x_203:
        /* <DEDUP_REMOVED lines=9> */
.L_x_205:
        /* <DEDUP_REMOVED lines=9> */
.L_x_207:
        /* <DEDUP_REMOVED lines=9> */
.L_x_209:
        /* <DEDUP_REMOVED lines=9> */
.L_x_211:
        /* <DEDUP_REMOVED lines=9> */
.L_x_213:
        /* <DEDUP_REMOVED lines=9> */
.L_x_215:
        /* <DEDUP_REMOVED lines=9> */
.L_x_217:
        /* <DEDUP_REMOVED lines=9> */
.L_x_219:
        /* <DEDUP_REMOVED lines=9> */
.L_x_221:
        /* <DEDUP_REMOVED lines=9> */
.L_x_223:
        /* <DEDUP_REMOVED lines=9> */
.L_x_225:
        /* <DEDUP_REMOVED lines=9> */
.L_x_227:
        /* <DEDUP_REMOVED lines=9> */
.L_x_229:
        /* <DEDUP_REMOVED lines=9> */
.L_x_231:
        /* <DEDUP_REMOVED lines=9> */
.L_x_233:
        /* <DEDUP_REMOVED lines=9> */
.L_x_235:
        /* <DEDUP_REMOVED lines=9> */
.L_x_237:
        /* <DEDUP_REMOVED lines=9> */
.L_x_239:
        /* <DEDUP_REMOVED lines=9> */
.L_x_241:
        /* <DEDUP_REMOVED lines=9> */
.L_x_243:
        /* <DEDUP_REMOVED lines=9> */
.L_x_245:
        /* <DEDUP_REMOVED lines=9> */
.L_x_247:
        /* <DEDUP_REMOVED lines=9> */
.L_x_249:
        /* <DEDUP_REMOVED lines=9> */
.L_x_251:
        /* <DEDUP_REMOVED lines=9> */
.L_x_253:
        /* <DEDUP_REMOVED lines=9> */
.L_x_255:
[----:B------:R-:W-:-:S04]  /*4660*/  UIADD3 UR6, UPT, UPT, UR6, 0x1, URZ ;  /* 0x0000000106067890 */ /* 0x000fc8000fffe0ff */
[----:B------:R-:W-:-:S04]  /*4670*/  UISETP.NE.AND UP0, UPT, UR6, 0x36, UPT ;  /* 0x000000360600788c */ /* 0x000fc8000bf05270 */
[----:B------:R-:W-:Y:S02]  /*4680*/  USEL UR5, URZ, 0x1, UP0 ;  /* 0x00000001ff057887 */ /* 0x000fe40008000000 */
[----:B------:R-:W-:-:S04]  /*4690*/  USEL UR6, UR6, URZ, UP0 ;  /* 0x000000ff06067287 */ /* 0x000fc80008000000 */
[----:B------:R-:W-:Y:S01]  /*46a0*/  ULEA UR6, UR6, UR4, 0x3 ;  /* 0x0000000406067291 */ /* 0x000fe2000f8e18ff */
[----:B-1----:R-:W-:-:S04]  /*46b0*/  LOP3.LUT R3, R2, UR5, RZ, 0x3c, !PT ;  /* 0x0000000502037c12 */ /* 0x002fc8000f8e3cff */
[----:B------:R-:W-:Y:S01]  /*46c0*/  SHF.L.U32 R3, R3, 0x1f, RZ ;  /* 0x0000001f03037819 */ /* 0x000fe200000006ff */
[----:B----4-:R-:W-:-:S07]  /*46d0*/  IMAD.U32 R0, RZ, RZ, UR6 ;  /* 0x00000006ff007e24 */ /* 0x010fce000f8e00ff */
.L_x_90:
[----:B-1----:R1:W2:Y:S02]  /*46e0*/  SYNCS.PHASECHK.TRANS64.TRYWAIT P0, [R0+URZ], R3 ;  /* 0x00000003000075a7 */ /* 0x0022a400080011ff */
[----:B--2---:R-:W-:Y:S05]  /*46f0*/  @!P0 NANOSLEEP.SYNCS 0x989680 ;  /* 0x009896800000895d */ /* 0x004fea0003900000 */
[----:B------:R-:W2:Y:S02]  /*4700*/  @!P0 SYNCS.PHASECHK.TRANS64 P0, [R0+URZ], R3 ;  /* 0x00000003000085a7 */ /* 0x000ea400080010ff */
[----:B--2---:R-:W-:Y:S05]  /*4710*/  @P0 EXIT ;  /* 0x000000000000094d */ /* 0x004fea0003800000 */
[----:B------:R-:W-:Y:S05]  /*4720*/  BRA `(.L_x_90) ;  /* 0xfffffffc00ec7947 */ /* 0x000fea000383ffff */
.L_x_18:
[----:B------:R-:W-:-:S04]  /*4730*/  UISETP.NE.AND UP1, UPT, UR37, URZ, UPT ;  /* 0x000000ff2500728c */ /* 0x000fc8000bf25270 */
[----:B------:R-:W-:-:S09]  /*4740*/  UISETP.NE.OR UP1, UPT, UR8, 0x1, UP1 ;  /* 0x000000010800788c */ /* 0x000fd20008f25670 */
[----:B------:R-:W-:Y:S05]  /*4750*/  BRA.U UP1, `(.L_x_91) ;  /* 0x0000000501487547 */ /* 0x000fea000b800000 */
[----:B------:R-:W-:Y:S01]  /*4760*/  ISETP.NE.AND P2, PT, R2, RZ, PT ;  /* 0x000000ff0200720c */ /* 0x000fe20003f45270 */
[----:B------:R-:W-:Y:S01]  /*4770*/  IMAD.MOV.U32 R12, RZ, RZ, 0x1 ;  /* 0x00000001ff0c7424 */ /* 0x000fe200078e00ff */
[----:B------:R-:W-:Y:S02]  /*4780*/  CS2R R10, SRZ ;  /* 0x00000000000a7805 */ /* 0x000fe4000001ff00 */
[----:B------:R-:W-:Y:S01]  /*4790*/  CS2R R8, SRZ ;  /* 0x0000000000087805 */ /* 0x000fe2000001ff00 */
[----:B------:R-:W-:Y:S01]  /*47a0*/  UMOV UR4, 0x400 ;  /* 0x0000040000047882 */ /* 0x000fe20000000000 */
[----:B------:R-:W-:Y:S01]  /*47b0*/  UMOV UR6, URZ ;  /* 0x000000ff00067c82 */ /* 0x000fe20008000000 */
[----:B------:R-:W-:-:S12]  /*47c0*/  ULEA UR37, UR37, UR4, 0x18 ;  /* 0x0000000425257291 */ /* 0x000fd8000f8ec0ff */
.L_x_95:
[----:B------:R-:W-:Y:S02]  /*47d0*/  LEA R0, R8, UR37, 0x3 ;  /* 0x0000002508007c11 */ /* 0x000fe4000f8e18ff */
[----:B------:R-:W-:-:S03]  /*47e0*/  SHF.L.U32 R5, R9, 0x1f, RZ ;  /* 0x0000001f09057819 */ /* 0x000fc600000006ff */
[----:B------:R-:W-:Y:S01]  /*47f0*/  VIADD R4, R0, 0x3f0 ;  /* 0x000003f000047836 */ /* 0x000fe20000000000 */
[----:B------:R-:W1:Y:S02]  /*4800*/  SYNCS.PHASECHK.TRANS64.TRYWAIT P0, [R0+URZ+0x3e0], R5 ;  /* 0x0003e005000075a7 */ /* 0x000e6400080011ff */
[----:B-1----:R-:W-:Y:S05]  /*4810*/  @!P0 BRA `(.L_x_92) ;  /* 0x0000004c00f08947 */ /* 0x002fea0003800000 */
.L_x_256:
[----:B------:R-:W-:Y:S01]  /*4820*/  ULEA UR5, UR6, UR37, 0x3 ;  /* 0x0000002506057291 */ /* 0x000fe2000f8e18ff */
[----:B------:R-:W-:Y:S02]  /*4830*/  PRMT R4, RZ, 0x654, R4 ;  /* 0x00000654ff047816 */ /* 0x000fe40000000004 */
[----:B-1----:R-:W-:Y:S01]  /*4840*/  SHF.L.U32 R5, R12, 0x1f, RZ ;  /* 0x0000001f0c057819 */ /* 0x002fe200000006ff */
[----:B------:R-:W-:Y:S01]  /*4850*/  UIADD3 UR4, UPT, UPT, UR5, 0x380, URZ ;  /* 0x0000038005047890 */ /* 0x000fe2000fffe0ff */
[----:B------:R1:W-:Y:S05]  /*4860*/  SYNCS.ARRIVE.TRANS64.RED.A1T0 RZ, [R4+URZ], RZ ;  /* 0x000000ff04ff79a7 */ /* 0x0003ea00081004ff */
[----:B------:R-:W-:Y:S01]  /*4870*/  IMAD.U32 R7, RZ, RZ, UR4 ;  /* 0x00000004ff077e24 */ /* 0x000fe2000f8e00ff */
[----:B------:R-:W2:Y:S04]  /*4880*/  SYNCS.PHASECHK.TRANS64.TRYWAIT P0, [UR5+0x390], R5 ;  /* 0x00039005ff0075a7 */ /* 0x000ea80008001105 */
[----:B------:R-:W-:Y:S01]  /*4890*/  PRMT R6, R2, 0x654, R7 ;  /* 0x0000065402067816 */ /* 0x000fe20000000007 */
[----:B-1----:R-:W-:Y:S01]  /*48a0*/  @!P2 IMAD.MOV.U32 R4, RZ, RZ, 0x10 ;  /* 0x00000010ff04a424 */ /* 0x002fe200078e00ff */
[----:B--2---:R-:W-:Y:S06]  /*48b0*/  @!P0 BRA `(.L_x_93) ;  /* 0x0000004c00dc8947 */ /* 0x004fec0003800000 */
.L_x_258:
[----:B------:R-:W-:Y:S01]  /*48c0*/  ULEA UR4, UR6, UR37, 0x4 ;  /* 0x0000002506047291 */ /* 0x000fe2000f8e20ff */
[----:B------:R-:W-:Y:S01]  /*48d0*/  SEL R3, R6, R3, !P2 ;  /* 0x0000000306037207 */ /* 0x000fe20005000000 */
[----:B------:R-:W-:Y:S01]  /*48e0*/  UIADD3 UR5, UPT, UPT, UR5, 0x380, URZ ;  /* 0x0000038005057890 */ /* 0x000fe2000fffe0ff */
[----:B-1----:R-:W-:Y:S01]  /*48f0*/  LEA R0, R11, UR37, 0x3 ;  /* 0x000000250b007c11 */ /* 0x002fe2000f8e18ff */
[----:B------:R-:W-:Y:S01]  /*4900*/  UIADD3 UR4, UPT, UPT, UR4, 0x410, URZ ;  /* 0x0000041004047890 */ /* 0x000fe2000fffe0ff */
[----:B------:R-:W-:Y:S01]  /*4910*/  SHF.L.U32 R5, R10, 0x1f, RZ ;  /* 0x0000001f0a057819 */ /* 0x000fe200000006ff */
[----:B------:R1:W-:Y:S01]  /*4920*/  @!P2 SYNCS.ARRIVE.TRANS64.RED RZ, [R3+URZ], R4 ;  /* 0x0000000403ffa9a7 */ /* 0x0003e200080004ff */
[----:B------:R-:W-:Y:S01]  /*4930*/  UIADD3 UR6, UPT, UPT, UR6, 0x1, URZ ;  /* 0x0000000106067890 */ /* 0x000fe2000fffe0ff */
[----:B------:R-:W-:-:S03]  /*4940*/  VIADD R8, R8, 0x1 ;  /* 0x0000000108087836 */ /* 0x000fc60000000000 */
[----:B------:R-:W-:Y:S02]  /*4950*/  UISETP.NE.AND UP0, UPT, UR6, 0x2, UPT ;  /* 0x000000020600788c */ /* 0x000fe4000bf05270 */
[----:B------:R-:W-:Y:S06]  /*4960*/  UGETNEXTWORKID.BROADCAST [UR4], [UR5] ;  /* 0x00000000040073ca */ /* 0x000fec0008000100 */
[----:B------:R-:W-:Y:S01]  /*4970*/  USEL UR4, URZ, 0x1, UP0 ;  /* 0x00000001ff047887 */ /* 0x000fe20008000000 */
[----:B------:R-:W-:Y:S01]  /*4980*/  ISETP.NE.AND P0, PT, R8, 0x2, PT ;  /* 0x000000020800780c */ /* 0x000fe20003f05270 */
[----:B------:R-:W-:Y:S01]  /*4990*/  USEL UR6, UR6, URZ, UP0 ;  /* 0x000000ff06067287 */ /* 0x000fe20008000000 */
[----:B------:R-:W2:Y:S03]  /*49a0*/  SYNCS.PHASECHK.TRANS64.TRYWAIT P1, [R0+URZ+0x380], R5 ;  /* 0x00038005000075a7 */ /* 0x000ea600080211ff */
[----:B------:R-:W-:Y:S01]  /*49b0*/  LOP3.LUT R12, R12, UR4, RZ, 0x3c, !PT ;  /* 0x000000040c0c7c12 */ /* 0x000fe2000f8e3cff */
[----:B-12---:R-:W-:Y:S07]  /*49c0*/  @!P1 BRA `(.L_x_94) ;  /* 0x0000004c00b09947 */ /* 0x006fee0003800000 */
.L_x_259:
[C---:B------:R-:W-:Y:S01]  /*49d0*/  LEA R4, R11.reuse, UR37, 0x4 ;  /* 0x000000250b047c11 */ /* 0x040fe2000f8e20ff */
[----:B-1----:R-:W-:Y:S01]  /*49e0*/  VIADD R0, R0, 0x390 ;  /* 0x0000039000007836 */ /* 0x002fe20000000000 */
[----:B------:R-:W-:Y:S01]  /*49f0*/  SEL R8, R8, RZ, P0 ;  /* 0x000000ff08087207 */ /* 0x000fe20000000000 */
[----:B------:R-:W-:-:S03]  /*4a00*/  VIADD R11, R11, 0x1 ;  /* 0x000000010b0b7836 */ /* 0x000fc60000000000 */
[----:B------:R-:W1:Y:S01]  /*4a10*/  LDS.128 R4, [R4+0x410] ;  /* 0x0004100004047984 */ /* 0x000e620000000c00 */
[----:B------:R-:W-:Y:S02]  /*4a20*/  PRMT R0, RZ, 0x654, R0 ;  /* 0x00000654ff007816 */ /* 0x000fe40000000000 */
[C---:B------:R-:W-:Y:S01]  /*4a30*/  ISETP.NE.AND P1, PT, R11.reuse, 0x2, PT ;  /* 0x000000020b00780c */ /* 0x040fe20003f25270 */
[----:B------:R-:W-:Y:S01]  /*4a40*/  @!PT LDS RZ, [RZ] ;  /* 0x00000000fffff984 */ /* 0x000fe20000000800 */
[----:B------:R-:W-:Y:S01]  /*4a50*/  @!PT LDS RZ, [RZ] ;  /* 0x00000000fffff984 */ /* 0x000fe20000000800 */
[----:B------:R-:W-:Y:S01]  /*4a60*/  @!PT LDS RZ, [RZ] ;  /* 0x00000000fffff984 */ /* 0x000fe20000000800 */
[----:B------:R-:W-:Y:S01]  /*4a70*/  @!PT LDS RZ, [RZ] ;  /* 0x00000000fffff984 */ /* 0x000fe20000000800 */
[----:B------:R2:W-:Y:S06]  /*4a80*/  MEMBAR.ALL.CTA ;  /* 0x0000000000007992 */ /* 0x0005ec0000008000 */
[----:B--2---:R-:W2:Y:S01]  /*4a90*/  FENCE.VIEW.ASYNC.S ;  /* 0x00000000000073c6 */ /* 0x004ea20000000000 */
[----:B------:R-:W-:Y:S01]  /*4aa0*/  SEL R11, R11, RZ, P1 ;  /* 0x000000ff0b0b7207 */ /* 0x000fe20000800000 */
[----:B--2---:R2:W-:Y:S01]  /*4ab0*/  SYNCS.ARRIVE.TRANS64.RED.A1T0 RZ, [R0+URZ], RZ ;  /* 0x000000ff00ff79a7 */ /* 0x0045e200081004ff */
[----:B-1----:R-:W-:-:S02]  /*4ac0*/  LOP3.LUT P3, RZ, R6, 0x1, RZ, 0xc0, !PT ;  /* 0x0000000106ff7812 */ /* 0x002fc4000786c0ff */
[----:B------:R-:W-:-:S04]  /*4ad0*/  SEL R5, RZ, 0x1, P1 ;  /* 0x00000001ff057807 */ /* 0x000fc80000800000 */
[----:B------:R-:W-:Y:S02]  /*4ae0*/  LOP3.LUT R10, R10, R5, RZ, 0x3c, !PT ;  /* 0x000000050a0a7212 */ /* 0x000fe400078e3cff */
[----:B--2---:R-:W-:-:S04]  /*4af0*/  SEL R0, RZ, 0x1, P0 ;  /* 0x00000001ff007807 */ /* 0x004fc80000000000 */
[----:B------:R-:W-:Y:S01]  /*4b00*/  LOP3.LUT R9, R9, R0, RZ, 0x3c, !PT ;  /* 0x0000000009097212 */ /* 0x000fe200078e3cff */
[----:B------:R-:W-:Y:S06]  /*4b10*/  @P3 BRA `(.L_x_95) ;  /* 0xfffffffc002c3947 */ /* 0x000fec000383ffff */
[----:B------:R-:W-:Y:S01]  /*4b20*/  ULEA UR5, UR6, UR37, 0x3 ;  /* 0x0000002506057291 */ /* 0x000fe2000f8e18ff */
[----:B------:R-:W-:-:S08]  /*4b30*/  SHF.L.U32 R3, R12, 0x1f, RZ ;  /* 0x0000001f0c037819 */ /* 0x000fd000000006ff */
[----:B------:R-:W1:Y:S02]  /*4b40*/  SYNCS.PHASECHK.TRANS64 P0, [UR5+0x390], R3 ;  /* 0x00039003ff0075a7 */ /* 0x000e640008001005 */
[----:B-1----:R-:W-:Y:S05]  /*4b50*/  @P0 BRA `(.L_x_96) ;  /* 0x0000000000080947 */ /* 0x002fea0003800000 */
[----:B------:R-:W1:Y:S02]  /*4b60*/  SYNCS.PHASECHK.TRANS64.TRYWAIT P0, [UR5+0x390], R3 ;  /* 0x00039003ff0075a7 */ /* 0x000e640008001105 */
[----:B-1----:R-:W-:Y:S05]  /*4b70*/  @!P0 BRA `(.L_x_97) ;  /* 0x0000004c00588947 */ /* 0x002fea0003800000 */
.L_x_96:
[----:B------:R-:W-:-:S04]  /*4b80*/  UIADD3 UR4, UPT, UPT, UR6, 0x1, URZ ;  /* 0x0000000106047890 */ /* 0x000fc8000fffe0ff */
[----:B------:R-:W-:-:S04]  /*4b90*/  UISETP.NE.AND UP0, UPT, UR4, 0x2, UPT ;  /* 0x000000020400788c */ /* 0x000fc8000bf05270 */
[----:B------:R-:W-:Y:S02]  /*4ba0*/  USEL UR7, URZ, 0x1, UP0 ;  /* 0x00000001ff077887 */ /* 0x000fe40008000000 */
[----:B------:R-:W-:-:S04]  /*4bb0*/  USEL UR4, UR4, URZ, UP0 ;  /* 0x000000ff04047287 */ /* 0x000fc80008000000 */
[----:B------:R-:W-:Y:S01]  /*4bc0*/  ULEA UR4, UR4, UR37, 0x3 ;  /* 0x0000002504047291 */ /* 0x000fe2000f8e18ff */
[----:B-1----:R-:W-:-:S04]  /*4bd0*/  LOP3.LUT R3, R12, UR7, RZ, 0x3c, !PT ;  /* 0x000000070c037c12 */ /* 0x002fc8000f8e3cff */
[----:B------:R-:W-:-:S04]  /*4be0*/  SHF.L.U32 R0, R3, 0x1f, RZ ;  /* 0x0000001f03007819 */ /* 0x000fc800000006ff */
[----:B------:R-:W1:Y:S02]  /*4bf0*/  SYNCS.PHASECHK.TRANS64 P0, [UR4+0x390], R0 ;  /* 0x00039000ff0075a7 */ /* 0x000e640008001004 */
[----:B-1----:R-:W-:Y:S05]  /*4c00*/  @P0 EXIT ;  /* 0x000000000000094d */ /* 0x002fea0003800000 */
[----:B------:R-:W-:Y:S02]  /*4c10*/  SHF.L.U32 R3, R3, 0x1f, RZ ;  /* 0x0000001f03037819 */ /* 0x000fe400000006ff */
[----:B------:R-:W-:-:S07]  /*4c20*/  MOV R0, UR4 ;  /* 0x0000000400007c02 */ /* 0x000fce0008000f00 */
.L_x_98:
[----:B-1----:R1:W2:Y:S02]  /*4c30*/  SYNCS.PHASECHK.TRANS64.TRYWAIT P0, [R0+URZ+0x390], R3 ;  /* 0x00039003000075a7 */ /* 0x0022a400080011ff */
[----:B--2---:R-:W-:Y:S05]  /*4c40*/  @!P0 NANOSLEEP.SYNCS 0x989680 ;  /* 0x009896800000895d */ /* 0x004fea0003900000 */
[----:B------:R-:W2:Y:S02]  /*4c50*/  @!P0 SYNCS.PHASECHK.TRANS64 P0, [R0+URZ+0x390], R3 ;  /* 0x00039003000085a7 */ /* 0x000ea400080010ff */
[----:B--2---:R-:W-:Y:S05]  /*4c60*/  @P0 EXIT ;  /* 0x000000000000094d */ /* 0x004fea0003800000 */
[----:B------:R-:W-:Y:S05]  /*4c70*/  BRA `(.L_x_98) ;  /* 0xfffffffc00ec7947 */ /* 0x000fea000383ffff */
.L_x_91:
[----:B------:R-:W-:-:S09]  /*4c80*/  UISETP.NE.AND UP1, UPT, UR8, URZ, UPT ;  /* 0x000000ff0800728c */ /* 0x000fd2000bf25270 */
[----:B------:R-:W-:Y:S05]  /*4c90*/  BRA.U UP1, `(.L_x_99) ;  /* 0x0000000d01787547 */ /* 0x000fea000b800000 */
[----:B------:R-:W-:Y:S01]  /*4ca0*/  UMOV UR4, 0x40 ;  /* 0x0000004000047882 */ /* 0x000fe20000000000 */
[----:B------:R-:W-:Y:S01]  /*4cb0*/  NOP ;  /* 0x0000000000007918 */ /* 0x000fe20000000000 */
[----:B------:R-:W-:Y:S01]  /*4cc0*/  ULEA UR4, UR37, UR4, 0x18 ;  /* 0x0000000425047291 */ /* 0x000fe2000f8ec0ff */
[----:B------:R-:W-:Y:S02]  /*4cd0*/  UMOV UR5, 0x400 ;  /* 0x0000040000057882 */ /* 0x000fe40000000000 */
[----:B------:R-:W-:-:S06]  /*4ce0*/  ULEA UR37, UR37, UR5, 0x18 ;  /* 0x0000000525257291 */ /* 0x000fcc000f8ec0ff */
[----:B------:R-:W1:Y:S02]  /*4cf0*/  LDS.U8 R0, [UR4+0x1c] ;  /* 0x00001c04ff007984 */ /* 0x000e640008000000 */
[----:B-1----:R-:W-:-:S13]  /*4d00*/  ISETP.NE.AND P0, PT, R0, RZ, PT ;  /* 0x000000ff0000720c */ /* 0x002fda0003f05270 */
[----:B------:R-:W-:Y:S05]  /*4d10*/  @P0 BRA `(.L_x_100) ;  /* 0x0000000000580947 */ /* 0x000fea0003800000 */
[----:B------:R-:W-:-:S13]  /*4d20*/  ELECT P0, URZ, PT ;  /* 0x0000000000ff782f */ /* 0x000fda0003800000 */
[----:B------:R-:W-:Y:S05]  /*4d30*/  @!P0 BRA `(.L_x_101) ;  /* 0x0000000000608947 */ /* 0x000fea0003800000 */
[----:B------:R-:W-:Y:S01]  /*4d40*/  UMOV UR5, 0x10 ;  /* 0x0000001000057882 */ /* 0x000fe20000000000 */
[----:B------:R-:W-:Y:S01]  /*4d50*/  HFMA2 R0, -RZ, RZ, 0, 5.9604644775390625e-08 ;  /* 0x00000001ff007431 */ /* 0x000fe200000001ff */
[----:B------:R-:W-:-:S03]  /*4d60*/  MOV R2, 0xffff ;  /* 0x0000ffff00027802 */ /* 0x000fc60000000f00 */
[----:B------:R-:W-:Y:S04]  /*4d70*/  DEPBAR.LE SB1, 0x36 ;  /* 0x00009d800000791a */ /* 0x000fe80000000000 */
[----:B------:R-:W1:Y:S02]  /*4d80*/  UTCATOMSWS.FIND_AND_SET.ALIGN UP0, UR5, UR5 ;  /* 0x00000005000575e3 */ /* 0x000e640008000800 */
[----:B-1----:R-:W-:Y:S01]  /*4d90*/  MOV R3, UR5 ;  /* 0x0000000500037c02 */ /* 0x002fe20008000f00 */
[----:B------:R-:W-:Y:S06]  /*4da0*/  BRA.U UP0, `(.L_x_102) ;  /* 0x0000000100187547 */ /* 0x000fec000b800000 */
.L_x_103:
[----:B------:R-:W-:Y:S05]  /*4db0*/  NANOSLEEP 0x64 ;  /* 0x000000640000795d */ /* 0x000fea0003800000 */
[----:B------:R-:W-:-:S05]  /*4dc0*/  UMOV UR5, 0x10 ;  /* 0x0000001000057882 */ /* 0x000fca0000000000 */
[----:B------:R-:W-:Y:S04]  /*4dd0*/  DEPBAR.LE SB1, 0x36 ;  /* 0x00009d800000791a */ /* 0x000fe80000000000 */
[----:B------:R-:W1:Y:S02]  /*4de0*/  UTCATOMSWS.FIND_AND_SET.ALIGN UP0, UR5, UR5 ;  /* 0x00000005000575e3 */ /* 0x000e640008000800 */
[----:B-1----:R-:W-:Y:S01]  /*4df0*/  MOV R3, UR5 ;  /* 0x0000000500037c02 */ /* 0x002fe20008000f00 */
[----:B------:R-:W-:Y:S05]  /*4e00*/  BRA.U !UP0, `(.L_x_103) ;  /* 0xfffffffd08e87547 */ /* 0x000fea000b83ffff */
.L_x_102:
[-C--:B------:R-:W-:Y:S02]  /*4e10*/  SHF.L.U32 R2, R2, R3.reuse, RZ ;  /* 0x0000000302027219 */ /* 0x080fe400000006ff */
[----:B------:R-:W-:Y:S01]  /*4e20*/  SHF.L.U32 R0, R0, R3, RZ ;  /* 0x0000000300007219 */ /* 0x000fe200000006ff */
[----:B------:R-:W-:Y:S02]  /*4e30*/  IMAD.SHL.U32 R3, R3, 0x20, RZ ;  /* 0x0000002003037824 */ /* 0x000fe400078e00ff */
[----:B------:R1:W-:Y:S04]  /*4e40*/  ATOMS.OR RZ, [UR4+0x14], R2 ;  /* 0x00001402ffff798c */ /* 0x0003e8000b000004 */
[----:B------:R1:W-:Y:S04]  /*4e50*/  ATOMS.OR RZ, [UR4+0x18], R0 ;  /* 0x00001800ffff798c */ /* 0x0003e8000b000004 */
[----:B------:R1:W-:Y:S01]  /*4e60*/  STS [UR37+0x430], R3 ;  /* 0x00043003ff007988 */ /* 0x0003e20008000825 */
[----:B------:R-:W-:Y:S05]  /*4e70*/  BRA `(.L_x_101) ;  /* 0x0000000000107947 */ /* 0x000fea0003800000 */
.L_x_100:
[----:B------:R-:W-:Y:S02]  /*4e80*/  MOV R0, 0xffffffff ;  /* 0xffffffff00007802 */ /* 0x000fe40000000f00 */
[----:B------:R-:W-:-:S03]  /*4e90*/  MOV R2, 0x4ec0 ;  /* 0x00004ec000027802 */ /* 0x000fc60000000f00 */
[----:B------:R1:W-:Y:S04]  /*4ea0*/  STS [UR37+0x430], R0 ;  /* 0x00043000ff007988 */ /* 0x0003e80008000825 */
[----:B-1-3-5:R-:W-:Y:S05]  /*4eb0*/  CALL.REL.NOINC `($__internal_1_$__cuda_sm10x_tcgen05_guardrail_trap_phase_invalid_during_alloc) ;  /* 0x0000004c00d47944 */ /* 0x02afea0003c00000 */
.L_x_101:
[----:B------:R-:W-:Y:S05]  /*4ec0*/  WARPSYNC.ALL ;  /* 0x0000000000007948 */ /* 0x000fea0003800000 */
[----:B------:R-:W2:Y:S01]  /*4ed0*/  S2UR UR6, SR_CgaCtaId ;  /* 0x00000000000679c3 */ /* 0x000ea20000008800 */
[----:B------:R-:W-:Y:S01]  /*4ee0*/  UMOV UR4, 0x400 ;  /* 0x0000040000047882 */ /* 0x000fe20000000000 */
[----:B------:R-:W-:-:S06]  /*4ef0*/  NOP ;  /* 0x0000000000007918 */ /* 0x000fcc0000000000 */
[----:B------:R-:W-:Y:S06]  /*4f00*/  BAR.ARV 0x6, 0xa0 ;  /* 0x0182800000007b1d */ /* 0x000fec0000002000 */
[----:B------:R-:W4:Y:S01]  /*4f10*/  LDCU UR7, c[0x0][0x38c] ;  /* 0x00007180ff0777ac */ /* 0x000f220008000800 */
[----:B------:R-:W-:Y:S01]  /*4f20*/  IMAD.MOV.U32 R11, RZ, RZ, 0x1 ;  /* 0x00000001ff0b7424 */ /* 0x000fe200078e00ff */
[----:B------:R-:W-:Y:S01]  /*4f30*/  CS2R R8, SRZ ;  /* 0x0000000000087805 */ /* 0x000fe2000001ff00 */
[----:B------:R-:W-:Y:S01]  /*4f40*/  IMAD.MOV.U32 R10, RZ, RZ, RZ ;  /* 0x000000ffff0a7224 */ /* 0x000fe200078e00ff */
[----:B------:R-:W-:Y:S01]  /*4f50*/  UMOV UR17, URZ ;  /* 0x000000ff00117c82 */ /* 0x000fe20008000000 */
[----:B------:R-:W-:Y:S01]  /*4f60*/  UMOV UR16, URZ ;  /* 0x000000ff00107c82 */ /* 0x000fe20008000000 */
[----:B------:R-:W-:Y:S01]  /*4f70*/  UMOV UR20, 0x0 ;  /* 0x0000000000147882 */ /* 0x000fe20000000000 */
[----:B------:R-:W-:Y:S01]  /*4f80*/  UMOV UR21, 0x4108090 ;  /* 0x0410809000157882 */ /* 0x000fe20000000000 */
[----:B--2---:R-:W-:Y:S01]  /*4f90*/  ULEA UR6, UR6, UR4, 0x18 ;  /* 0x0000000406067291 */ /* 0x004fe2000f8ec0ff */
[----:B------:R-:W2:Y:S03]  /*4fa0*/  LDCU UR4, c[0x0][0x38c] ;  /* 0x00007180ff0477ac */ /* 0x000ea60008000800 */
[----:B------:R-:W-:-:S02]  /*4fb0*/  UIADD3 UR11, UPT, UPT, UR6, 0x1d800, URZ ;  /* 0x0001d800060b7890 */ /* 0x000fc4000fffe0ff */
[----:B----4-:R-:W-:-:S03]  /*4fc0*/  UIADD3 UR7, UPT, UPT, UR7, 0x1f, URZ ;  /* 0x0000001f07077890 */ /* 0x010fc6000fffe0ff */
[----:B-1----:R-:W1:Y:S01]  /*4fd0*/  LDS R0, [UR6+0x430] ;  /* 0x00043006ff007984 */ /* 0x002e620008000800 */
[----:B------:R-:W-:Y:S02]  /*4fe0*/  UIADD3 UR18, UPT, UPT, UR6, 0x2800, URZ ;  /* 0x0000280006127890 */ /* 0x000fe4000fffe0ff */
[----:B------:R-:W-:Y:S02]  /*4ff0*/  USHF.R.S32.HI UR5, URZ, 0x1f, UR7 ;  /* 0x0000001fff057899 */ /* 0x000fe40008011407 */
[----:B------:R-:W-:Y:S02]  /*5000*/  USHF.R.U32.HI UR11, URZ, 0x4, UR11 ;  /* 0x00000004ff0b7899 */ /* 0x000fe4000801160b */
[----:B------:R-:W-:Y:S02]  /*5010*/  ULEA.HI UR5, UR5, UR7, URZ, 0x5 ;  /* 0x0000000705057291 */ /* 0x000fe4000f8f28ff */
[----:B------:R-:W-:Y:S02]  /*5020*/  USHF.R.U32.HI UR18, URZ, 0x4, UR18 ;  /* 0x00000004ff127899 */ /* 0x000fe40008011612 */
[----:B------:R-:W-:-:S02]  /*5030*/  USHF.R.S32.HI UR5, URZ, 0x5, UR5 ;  /* 0x00000005ff057899 */ /* 0x000fc40008011405 */
[----:B------:R-:W-:Y:S02]  /*5040*/  ULOP3.LUT UR11, UR11, 0x3fff, URZ, 0xc0, !UPT ;  /* 0x00003fff0b0b7892 */ /* 0x000fe4000f8ec0ff */
[----:B------:R-:W-:Y:S02]  /*5050*/  UISETP.LT.AND UP0, UPT, UR5, 0x1, UPT ;  /* 0x000000010500788c */ /* 0x000fe4000bf01270 */
[----:B------:R-:W-:Y:S02]  /*5060*/  ULOP3.LUT UR18, UR18, 0x3fff, URZ, 0xc0, !UPT ;  /* 0x00003fff12127892 */ /* 0x000fe4000f8ec0ff */
[----:B------:R-:W-:Y:S02]  /*5070*/  USEL UR10, UR5, 0x1, !UP0 ;  /* 0x00000001050a7887 */ /* 0x000fe4000c000000 */
[----:B------:R-:W-:Y:S02]  /*5080*/  ULOP3.LUT UR11, UR11, 0x10000, URZ, 0xfc, !UPT ;  /* 0x000100000b0b7892 */ /* 0x000fe4000f8efcff */
[----:B------:R-:W-:-:S02]  /*5090*/  UIADD3 UR10, UPT, UPT, -UR10, URZ, URZ ;  /* 0x000000ff0a0a7290 */ /* 0x000fc4000fffe1ff */
[----:B--2---:R-:W-:Y:S01]  /*50a0*/  UISETP.GE.AND UP3, UPT, UR4, 0x1, UPT ;  /* 0x000000010400788c */ /* 0x004fe2000bf66270 */
[----:B-1----:R-:W-:-:S15]  /*50b0*/  R2UR UR19, R0 ;  /* 0x00000000001372ca */ /* 0x002fde00000e0000 */
.L_x_110:
[----:B------:R-:W-:Y:S02]  /*50c0*/  LEA R0, R10, UR6, 0x3 ;  /* 0x000000060a007c11 */ /* 0x000fe4000f8e18ff */
[----:B------:R-:W-:Y:S02]  /*50d0*/  SHF.L.U32 R5, R9, 0x1f, RZ ;  /* 0x0000001f09057819 */ /* 0x000fe400000006ff */
[----:B------:R-:W-:Y:S01]  /*50e0*/  PLOP3.LUT P0, PT, PT, PT, UP3, 0x80, 0x8 ;  /* 0x000000000008781c */ /* 0x000fe20003f0f038 */
[----:B------:R-:W-:Y:S01]  /*50f0*/  VIADD R3, R0, 0x390 ;  /* 0x0000039000037836 */ /* 0x000fe20000000000 */
[----:B-1----:R-:W1:Y:S02]  /*5100*/  SYNCS.PHASECHK.TRANS64.TRYWAIT P1, [R0+URZ+0x380], R5 ;  /* 0x00038005000075a7 */ /* 0x002e6400080211ff */
[----:B-1--4-:R-:W-:Y:S09]  /*5110*/  @!P1 BRA `(.L_x_104) ;  /* 0x0000004800089947 */ /* 0x012ff20003800000 */
.L_x_261:
[----:B------:R-:W-:Y:S01]  /*5120*/  LEA R4, R10, UR6, 0x4 ;  /* 0x000000060a047c11 */ /* 0x000fe2000f8e20ff */
[----:B------:R-:W-:Y:S01]  /*5130*/  @UP3 ULEA UR4, UR16, UR6, 0x3 ;  /* 0x0000000610043291 */ /* 0x000fe2000f8e18ff */
[----:B------:R-:W-:Y:S01]  /*5140*/  PLOP3.LUT P2, PT, PT, PT, PT, 0x80, 0x8 ;  /* 0x000000000008781c */ /* 0x000fe20003f4f070 */
[----:B------:R-:W-:Y:S01]  /*5150*/  ULEA UR9, UR17, UR6, 0x3 ;  /* 0x0000000611097291 */ /* 0x000fe2000f8e18ff */
[----:B------:R-:W-:Y:S02]  /*5160*/  PRMT R3, RZ, 0x654, R3 ;  /* 0x00000654ff037816 */ /* 0x000fe40000000003 */
[----:B-1----:R-:W1:Y:S01]  /*5170*/  LDS.128 R4, [R4+0x410] ;  /* 0x0004100004047984 */ /* 0x002e620000000c00 */
[----:B------:R-:W-:Y:S02]  /*5180*/  @P0 SHF.L.U32 R2, R8, 0x1f, RZ ;  /* 0x0000001f08020819 */ /* 0x000fe400000006ff */
[----:B------:R-:W-:Y:S01]  /*5190*/  SHF.L.U32 R0, R11, 0x1f, RZ ;  /* 0x0000001f0b007819 */ /* 0x000fe200000006ff */
[----:B------:R-:W-:Y:S01]  /*51a0*/  @!PT LDS RZ, [RZ] ;  /* 0x00000000fffff984 */ /* 0x000fe20000000800 */
[----:B------:R-:W-:Y:S01]  /*51b0*/  @!PT LDS RZ, [RZ] ;  /* 0x00000000fffff984 */ /* 0x000fe20000000800 */
[----:B------:R-:W-:Y:S01]  /*51c0*/  @!PT LDS RZ, [RZ] ;  /* 0x00000000fffff984 */ /* 0x000fe20000000800 */
[----:B------:R-:W-:Y:S01]  /*51d0*/  @!PT LDS RZ, [RZ] ;  /* 0x00000000fffff984 */ /* 0x000fe20000000800 */
[----:B------:R2:W-:Y:S06]  /*51e0*/  MEMBAR.ALL.CTA ;  /* 0x0000000000007992 */ /* 0x0005ec0000008000 */
[----:B--2---:R-:W2:Y:S02]  /*51f0*/  FENCE.VIEW.ASYNC.S ;  /* 0x00000000000073c6 */ /* 0x004ea40000000000 */
[----:B--2---:R2:W-:Y:S01]  /*5200*/  SYNCS.ARRIVE.TRANS64.RED.A1T0 RZ, [R3+URZ], RZ ;  /* 0x000000ff03ff79a7 */ /* 0x0045e200081004ff */
[----:B------:R2:W4:Y:S01]  /*5210*/  @P0 SYNCS.PHASECHK.TRANS64.TRYWAIT P2, [UR4], R2 ;  /* 0x00000002ff0005a7 */ /* 0x0005220008041104 */
[----:B-1----:R-:W-:Y:S01]  /*5220*/  LOP3.LUT P1, RZ, R6, 0x1, RZ, 0xc0, !PT ;  /* 0x0000000106ff7812 */ /* 0x002fe2000782c0ff */
[----:B------:R-:W1:Y:S02]  /*5230*/  SYNCS.PHASECHK.TRANS64.TRYWAIT P0, [UR9+0x3c0], R0 ;  /* 0x0003c000ff0075a7 */ /* 0x000e640008001109 */
[----:B-12-4-:R-:W-:Y:S10]  /*5240*/  @!P0 BRA `(.L_x_105) ;  /* 0x0000004400d08947 */ /* 0x016ff40003800000 */
.L_x_263:
[----:B------:R-:W-:Y:S01]  /*5250*/  IADD3 R10, PT, PT, R10, 0x1, RZ ;  /* 0x000000010a0a7810 */ /* 0x000fe20007ffe0ff */
[----:B------:R-:W-:Y:S06]  /*5260*/  BRA.U !UP3, `(.L_x_106) ;  /* 0x000000010ba47547 */ /* 0x000fec000b800000 */
[----:B------:R-:W-:Y:S02]  /*5270*/  ULEA.HI UR8, UR17, UR17, URZ, 0x1 ;  /* 0x0000001111087291 */ /* 0x000fe4000f8f08ff */
[----:B------:R-:W-:Y:S02]  /*5280*/  UPLOP3.LUT UP4, UPT, UPT, UPT, UPT, 0x40, 0x4 ;  /* 0x000000000004789c */ /* 0x000fe40003f8e870 */
[----:B------:R-:W-:Y:S02]  /*5290*/  USHF.L.U32 UR4, UR8, 0x5, URZ ;  /* 0x0000000508047899 */ /* 0x000fe400080006ff */
[----:B------:R-:W-:Y:S02]  /*52a0*/  ULOP3.LUT UR8, UR8, 0xffe, URZ, 0xc0, !UPT ;  /* 0x00000ffe08087892 */ /* 0x000fe4000f8ec0ff */
[----:B------:R-:W-:Y:S02]  /*52b0*/  ULOP3.LUT UR4, UR4, 0xffffffc0, URZ, 0xc0, !UPT ;  /* 0xffffffc004047892 */ /* 0x000fe4000f8ec0ff */
[----:B------:R-:W-:-:S02]  /*52c0*/  UIADD3 UR8, UPT, UPT, -UR8, UR17, URZ ;  /* 0x0000001108087290 */ /* 0x000fc4000fffe1ff */
[----:B------:R-:W-:Y:S01]  /*52d0*/  UIADD3 UR4, UPT, UPT, UR19, UR4, URZ ;  /* 0x0000000413047290 */ /* 0x000fe2000fffe0ff */
[----:B------:R-:W-:Y:S01]  /*52e0*/  UMOV UR15, UR10 ;  /* 0x0000000a000f7c82 */ /* 0x000fe20008000000 */
[----:B------:R-:W-:Y:S02]  /*52f0*/  UMOV UR14, UR5 ;  /* 0x00000005000e7c82 */ /* 0x000fe40008000000 */
[----:B------:R-:W-:Y:S01]  /*5300*/  ULEA UR8, UR8, UR4, 0x14 ;  /* 0x0000000408087291 */ /* 0x000fe2000f8ea0ff */
[----:B------:R-:W-:-:S11]  /*5310*/  UMOV UR13, UR16 ;  /* 0x00000010000d7c82 */ /* 0x000fd60008000000 */
.L_x_109:
[----:B------:R-:W-:Y:S02]  /*5320*/  UIADD3 UR15, UPT, UPT, UR15, 0x1, URZ ;  /* 0x000000010f0f7890 */ /* 0x000fe4000fffe0ff */
[----:B--2---:R-:W-:Y:S02]  /*5330*/  ULEA UR7, UR13, UR6, 0x3 ;  /* 0x000000060d077291 */ /* 0x004fe4000f8e18ff */
[----:B------:R-:W-:Y:S01]  /*5340*/  UISETP.NE.AND UP0, UPT, UR15, URZ, UPT ;  /* 0x000000ff0f00728c */ /* 0x000fe2000bf05270 */
[----:B----4-:R-:W-:Y:S10]  /*5350*/  @P2 BRA `(.L_x_107) ;  /* 0x00000000000c2947 */ /* 0x010ff40003800000 */
[----:B-1----:R-:W-:Y:S04]  /*5360*/  SHF.L.U32 R3, R8, 0x1f, RZ ;  /* 0x0000001f08037819 */ /* 0x002fe800000006ff */
[----:B------:R-:W1:Y:S02]  /*5370*/  SYNCS.PHASECHK.TRANS64.TRYWAIT P0, [UR7], R3 ;  /* 0x00000003ff0075a7 */ /* 0x000e640008001107 */
[----:B-1----:R-:W-:Y:S05]  /*5380*/  @!P0 BRA `(.L_x_108) ;  /* 0x0000004400988947 */ /* 0x002fea0003800000 */
.L_x_107:
[----:B------:R-:W-:Y:S01]  /*5390*/  UISETP.NE.AND UP1, UPT, UR14, 0x1, UPT ;  /* 0x000000010e00788c */ /* 0x000fe2000bf25270 */
[----:B------:R-:W-:Y:S01]  /*53a0*/  PLOP3.LUT P2, PT, PT, PT, PT, 0x80, 0x8 ;  /* 0x000000000008781c */ /* 0x000fe20003f4f070 */
[----:B------:R-:W-:Y:S02]  /*53b0*/  UIADD3 UR16, UPT, UPT, UR13, 0x1, URZ ;  /* 0x000000010d107890 */ /* 0x000fe4000fffe0ff */
[----:B------:R-:W-:Y:S02]  /*53c0*/  UIADD3 UR7, UPT, UPT, UR7, 0x1b0, URZ ;  /* 0x000001b007077890 */ /* 0x000fe4000fffe0ff */
[----:B------:R-:W-:Y:S01]  /*53d0*/  UISETP.NE.AND UP2, UPT, UR16, 0x36, UPT ;  /* 0x000000361000788c */ /* 0x000fe2000bf45270 */
[----:B------:R-:W-:Y:S01]  /*53e0*/  PLOP3.LUT P0, PT, PT, PT, UP1, 0x80, 0x8 ;  /* 0x000000000008781c */ /* 0x000fe20003f0f018 */
[----:B------:R-:W-:Y:S02]  /*53f0*/  UIADD3 UR14, UPT, UPT, UR14, -0x1, URZ ;  /* 0xffffffff0e0e7890 */ /* 0x000fe4000fffe0ff */
[----:B------:R-:W-:Y:S02]  /*5400*/  USEL UR12, URZ, 0x1, UP2 ;  /* 0x00000001ff0c7887 */ /* 0x000fe40009000000 */
[----:B------:R-:W-:Y:S01]  /*5410*/  USEL UR16, UR16, URZ, UP2 ;  /* 0x000000ff10107287 */ /* 0x000fe20009000000 */
[----:B------:R-:W-:Y:S01]  /*5420*/  UMOV UR23, 0x80004020 ;  /* 0x8000402000177882 */ /* 0x000fe20000000000 */
[----:B------:R-:W-:Y:S02]  /*5430*/  UMOV UR25, 0xc0004010 ;  /* 0xc000401000197882 */ /* 0x000fe40000000000 */
[----:B------:R-:W-:Y:S01]  /*5440*/  @UP1 ULEA UR4, UR16, UR6, 0x3 ;  /* 0x0000000610041291 */ /* 0x000fe2000f8e18ff */
[----:B------:R-:W-:Y:S04]  /*5450*/  LOP3.LUT R8, R8, UR12, RZ, 0x3c, !PT ;  /* 0x0000000c08087c12 */ /* 0x000fe8000f8e3cff */
[----:B-1----:R-:W-:Y:S04]  /*5460*/  @P0 SHF.L.U32 R0, R8, 0x1f, RZ ;  /* 0x0000001f08000819 */ /* 0x002fe800000006ff */
[----:B------:R2:W4:Y:S01]  /*5470*/  @P0 SYNCS.PHASECHK.TRANS64.TRYWAIT P2, [UR4], R0 ;  /* 0x00000000ff0005a7 */ /* 0x0005220008041104 */
[----:B------:R-:W-:Y:S03]  /*5480*/  USHF.L.U32 UR4, UR13, 0x7, URZ ;  /* 0x000000070d047899 */ /* 0x000fe600080006ff */
[----:B------:R-:W-:Y:S01]  /*5490*/  UMOV UR13, UR16 ;  /* 0x00000010000d7c82 */ /* 0x000fe20008000000 */
[----:B------:R-:W-:Y:S02]  /*54a0*/  UIADD3 UR22, UPT, UPT, UR18, UR4, URZ ;  /* 0x0000000412167290 */ /* 0x000fe4000fffe0ff */
[----:B------:R-:W-:Y:S09]  /*54b0*/  UIADD3 UR24, UPT, UPT, UR4, UR11, URZ ;  /* 0x0000000b04187290 */ /* 0x000ff2000fffe0ff */
[----:B------:R2:W-:Y:S01]  /*54c0*/  UTCQMMA gdesc[UR22], gdesc[UR24], tmem[UR8], tmem[UR20], idesc[UR21], UP4 ;  /* 0x00ff1418160075ea */ /* 0x0005e2000a000308 */
[----:B------:R-:W-:Y:S01]  /*54d0*/  UPLOP3.LUT UP4, UPT, UPT, UPT, UPT, 0x80, 0x8 ;  /* 0x000000000008789c */ /* 0x000fe20003f8f070 */
[----:B------:R2:W-:Y:S01]  /*54e0*/  UTCBAR [UR7], URZ ;  /* 0x000000ff070073e9 */ /* 0x0005e200080000ff */
[----:B------:R-:W-:Y:S09]  /*54f0*/  BRA.U UP0, `(.L_x_109) ;  /* 0xfffffffd00887547 */ /* 0x000ff2000b83ffff */
.L_x_106:
[----:B------:R-:W-:Y:S01]  /*5500*/  UIADD3 UR17, UPT, UPT, UR17, 0x1, URZ ;  /* 0x0000000111117890 */ /* 0x000fe2000fffe0ff */
[C---:B------:R-:W-:Y:S01]  /*5510*/  ISETP.NE.AND P0, PT, R10.reuse, 0x2, PT ;  /* 0x000000020a00780c */ /* 0x040fe20003f05270 */
[----:B------:R-:W-:Y:S02]  /*5520*/  UIADD3 UR9, UPT, UPT, UR9, 0x3a0, URZ ;  /* 0x000003a009097890 */ /* 0x000fe4000fffe0ff */
[----:B------:R-:W-:Y:S01]  /*5530*/  UISETP.NE.AND UP0, UPT, UR17, 0x4, UPT ;  /* 0x000000041100788c */ /* 0x000fe2000bf05270 */
[----:B-12---:R-:W-:Y:S02]  /*5540*/  SEL R0, RZ, 0x1, P0 ;  /* 0x00000001ff007807 */ /* 0x006fe40000000000 */
[----:B------:R-:W-:Y:S01]  /*5550*/  SEL R10, R10, RZ, P0 ;  /* 0x000000ff0a0a7207 */ /* 0x000fe20000000000 */
[----:B------:R-:W-:Y:S01]  /*5560*/  USEL UR4, URZ, 0x1, UP0 ;  /* 0x00000001ff047887 */ /* 0x000fe20008000000 */
[----:B------:R-:W-:Y:S01]  /*5570*/  LOP3.LUT R9, R9, R0, RZ, 0x3c, !PT ;  /* 0x0000000009097212 */ /* 0x000fe200078e3cff */
[----:B------:R-:W-:Y:S01]  /*5580*/  USEL UR17, UR17, URZ, UP0 ;  /* 0x000000ff11117287 */ /* 0x000fe20008000000 */
[----:B------:R1:W-:Y:S03]  /*5590*/  UTCBAR [UR9], URZ ;  /* 0x000000ff090073e9 */ /* 0x0003e600080000ff */
[----:B------:R-:W-:Y:S01]  /*55a0*/  LOP3.LUT R11, R11, UR4, RZ, 0x3c, !PT ;  /* 0x000000040b0b7c12 */ /* 0x000fe2000f8e3cff */
[----:B------:R-:W-:Y:S07]  /*55b0*/  @P1 BRA `(.L_x_110) ;  /* 0xfffffff800c01947 */ /* 0x000fee000383ffff */
[----:B------:R-:W2:Y:S01]  /*55c0*/  S2UR UR4, SR_CgaCtaId ;  /* 0x00000000000479c3 */ /* 0x000ea20000008800 */
[----:B------:R-:W-:Y:S01]  /*55d0*/  ELECT P0, URZ, PT ;  /* 0x0000000000ff782f */ /* 0x000fe20003800000 */
[----:B------:R-:W-:Y:S01]  /*55e0*/  IMAD.MOV.U32 R0, RZ, RZ, 0x1 ;  /* 0x00000001ff007424 */ /* 0x000fe200078e00ff */
[----:B------:R-:W-:Y:S01]  /*55f0*/  UIADD3 UR6, UPT, UPT, UR6, 0x3c0, URZ ;  /* 0x000003c006067890 */ /* 0x000fe2000fffe0ff */
[----:B------:R-:W-:Y:S01]  /*5600*/  SHF.L.U32 R3, R11, 0x1f, RZ ;  /* 0x0000001f0b037819 */ /* 0x000fe200000006ff */
[----:B------:R-:W-:-:S03]  /*5610*/  UMOV UR5, 0x40 ;  /* 0x0000004000057882 */ /* 0x000fc60000000000 */
[----:B------:R-:W-:Y:S01]  /*5620*/  UVIRTCOUNT.DEALLOC.SMPOOL 0x80 ;  /* 0x000000800000784c */ /* 0x000fe20000000000 */
[----:B--2---:R-:W-:Y:S02]  /*5630*/  ULEA UR4, UR4, UR5, 0x18 ;  /* 0x0000000504047291 */ /* 0x004fe4000f8ec0ff */
[----:B------:R-:W-:-:S07]  /*5640*/  ULEA UR5, UR17, UR6, 0x3 ;  /* 0x0000000611057291 */ /* 0x000fce000f8e18ff */
[----:B------:R2:W-:Y:S02]  /*5650*/  @P0 STS.U8 [UR4+0x1c], R0 ;  /* 0x00001c00ff000988 */ /* 0x0005e40008000004 */
[----:B------:R-:W3:Y:S02]  /*5660*/  SYNCS.PHASECHK.TRANS64.TRYWAIT P0, [UR5], R3 ;  /* 0x00000003ff0075a7 */ /* 0x000ee40008001105 */
[----:B--23--:R-:W-:Y:S05]  /*5670*/  @!P0 BRA `(.L_x_111) ;  /* 0x0000004000f48947 */ /* 0x00cfea0003800000 */
.L_x_266:
[----:B------:R-:W-:-:S04]  /*5680*/  UIADD3 UR7, UPT, UPT, UR17, 0x1, URZ ;  /* 0x0000000111077890 */ /* 0x000fc8000fffe0ff */
[----:B------:R-:W-:-:S04]  /*5690*/  UISETP.NE.AND UP0, UPT, UR7, 0x4, UPT ;  /* 0x000000040700788c */ /* 0x000fc8000bf05270 */
[----:B------:R-:W-:Y:S02]  /*56a0*/  USEL UR8, URZ, 0x1, UP0 ;  /* 0x00000001ff087887 */ /* 0x000fe40008000000 */
[----:B------:R-:W-:-:S04]  /*56b0*/  USEL UR7, UR7, URZ, UP0 ;  /* 0x000000ff07077287 */ /* 0x000fc80008000000 */
[----:B------:R-:W-:Y:S01]  /*56c0*/  ULEA UR5, UR7, UR6, 0x3 ;  /* 0x0000000607057291 */ /* 0x000fe2000f8e18ff */
[----:B------:R-:W-:-:S04]  /*56d0*/  LOP3.LUT R2, R11, UR8, RZ, 0x3c, !PT ;  /* 0x000000080b027c12 */ /* 0x000fc8000f8e3cff */
[----:B--2---:R-:W-:-:S04]  /*56e0*/  SHF.L.U32 R3, R2, 0x1f, RZ ;  /* 0x0000001f02037819 */ /* 0x004fc800000006ff */
[----:B------:R-:W2:Y:S02]  /*56f0*/  SYNCS.PHASECHK.TRANS64.TRYWAIT P0, [UR5], R3 ;  /* 0x00000003ff0075a7 */ /* 0x000ea40008001105 */
[----:B--2---:R-:W-:Y:S05]  /*5700*/  @!P0 BRA `(.L_x_112) ;  /* 0x0000004000e88947 */ /* 0x004fea0003800000 */
.L_x_268:
        /* <DEDUP_REMOVED lines=9> */
.L_x_270:
[----:B------:R-:W-:-:S04]  /*57a0*/  UIADD3 UR7, UPT, UPT, UR7, 0x1, URZ ;  /* 0x0000000107077890 */ /* 0x000fc8000fffe0ff */
[----:B------:R-:W-:-:S04]  /*57b0*/  UISETP.NE.AND UP0, UPT, UR7, 0x4, UPT ;  /* 0x000000040700788c */ /* 0x000fc8000bf05270 */
[----:B------:R-:W-:Y:S02]  /*57c0*/  USEL UR5, URZ, 0x1, UP0 ;  /* 0x00000001ff057887 */ /* 0x000fe40008000000 */
[----:B------:R-:W-:-:S04]  /*57d0*/  USEL UR7, UR7, URZ, UP0 ;  /* 0x000000ff07077287 */ /* 0x000fc80008000000 */
[----:B------:R-:W-:Y:S01]  /*57e0*/  ULEA UR7, UR7, UR6, 0x3 ;  /* 0x0000000607077291 */ /* 0x000fe2000f8e18ff */
[----:B--2---:R-:W-:-:S04]  /*57f0*/  LOP3.LUT R3, R2, UR5, RZ, 0x3c, !PT ;  /* 0x0000000502037c12 */ /* 0x004fc8000f8e3cff */
[----:B------:R-:W-:-:S04]  /*5800*/  SHF.L.U32 R3, R3, 0x1f, RZ ;  /* 0x0000001f03037819 */ /* 0x000fc800000006ff */
[----:B------:R-:W2:Y:S02]  /*5810*/  SYNCS.PHASECHK.TRANS64.TRYWAIT P0, [UR7], R3 ;  /* 0x00000003ff0075a7 */ /* 0x000ea40008001107 */
[----:B--2---:R-:W-:Y:S05]  /*5820*/  @!P0 BRA `(.L_x_114) ;  /* 0x0000004000d08947 */ /* 0x004fea0003800000 */
.L_x_272:
[----:B------:R-:W-:Y:S01]  /*5830*/  NOP ;  /* 0x0000000000007918 */ /* 0x000fe20000000000 */
[----:B--2---:R-:W2:Y:S01]  /*5840*/  LDS R0, [UR4+0x14] ;  /* 0x00001404ff007984 */ /* 0x004ea20008000800 */
[----:B------:R-:W-:Y:S01]  /*5850*/  ULOP3.LUT UR6, UR19, 0xffff, URZ, 0xc0, !UPT ;  /* 0x0000ffff13067892 */ /* 0x000fe2000f8ec0ff */
[----:B------:R-:W-:Y:S01]  /*5860*/  UMOV UR8, 0xffff ;  /* 0x0000ffff00087882 */ /* 0x000fe20000000000 */
[----:B------:R-:W-:Y:S02]  /*5870*/  UMOV UR5, 0x1 ;  /* 0x0000000100057882 */ /* 0x000fe40000000000 */
[----:B------:R-:W-:-:S04]  /*5880*/  USHF.R.U32.HI UR6, URZ, 0x5, UR6 ;  /* 0x00000005ff067899 */ /* 0x000fc80008011606 */
[----:B------:R-:W-:Y:S02]  /*5890*/  USHF.L.U32 UR8, UR8, UR6, URZ ;  /* 0x0000000608087299 */ /* 0x000fe400080006ff */
[----:B------:R-:W-:-:S04]  /*58a0*/  USHF.L.U32 UR5, UR5, UR6, URZ ;  /* 0x0000000605057299 */ /* 0x000fc800080006ff */
[----:B--2---:R-:W-:-:S04]  /*58b0*/  LOP3.LUT R0, R0, UR8, RZ, 0xc0, !PT ;  /* 0x0000000800007c12 */ /* 0x004fc8000f8ec0ff */
[----:B------:R-:W-:-:S13]  /*58c0*/  ISETP.NE.AND P0, PT, R0, UR8, PT ;  /* 0x0000000800007c0c */ /* 0x000fda000bf05270 */
[----:B------:R-:W-:Y:S05]  /*58d0*/  @P0 BRA `(.L_x_115) ;  /* 0x0000000000580947 */ /* 0x000fea0003800000 */
[----:B------:R-:W2:Y:S02]  /*58e0*/  LDS R0, [UR4+0x18] ;  /* 0x00001804ff007984 */ /* 0x000ea40008000800 */
[----:B--2---:R-:W-:-:S04]  /*58f0*/  LOP3.LUT R0, R0, UR5, RZ, 0xc0, !PT ;  /* 0x0000000500007c12 */ /* 0x004fc8000f8ec0ff */
[----:B------:R-:W-:-:S13]  /*5900*/  ISETP.NE.AND P0, PT, R0, UR5, PT ;  /* 0x0000000500007c0c */ /* 0x000fda000bf05270 */
[----:B------:R-:W-:Y:S05]  /*5910*/  @P0 BRA `(.L_x_116) ;  /* 0x00000000003c0947 */ /* 0x000fea0003800000 */
[----:B------:R-:W2:Y:S01]  /*5920*/  S2R R2, SR_LANEID ;  /* 0x0000000000027919 */ /* 0x000ea20000000000 */
[----:B------:R-:W-:Y:S01]  /*5930*/  ULOP3.LUT UR8, URZ, UR8, URZ, 0x33, !UPT ;  /* 0x00000008ff087292 */ /* 0x000fe2000f8e33ff */
[----:B------:R-:W-:Y:S01]  /*5940*/  LOP3.LUT R4, RZ, UR5, RZ, 0x33, !PT ;  /* 0x00000005ff047c12 */ /* 0x000fe2000f8e33ff */
[----:B------:R-:W-:Y:S02]  /*5950*/  VOTEU.ANY UR7, UPT, PT ;  /* 0x0000000000077886 */ /* 0x000fe400038e0100 */
[----:B------:R-:W-:Y:S01]  /*5960*/  UFLO.U32 UR7, UR7 ;  /* 0x00000007000772bd */ /* 0x000fe200080e0000 */
[----:B------:R-:W3:Y:S01]  /*5970*/  REDUX UR5, R4 ;  /* 0x00000000040573c4 */ /* 0x000ee20000000000 */
[----:B------:R-:W-:-:S06]  /*5980*/  IMAD.U32 R0, RZ, RZ, UR8 ;  /* 0x00000008ff007e24 */ /* 0x000fcc000f8e00ff */
[----:B------:R1:W-:Y:S01]  /*5990*/  UTCATOMSWS.AND URZ, UR8 ;  /* 0x0000000800ff79e3 */ /* 0x0003e20008000000 */
[----:B------:R-:W4:Y:S01]  /*59a0*/  REDUX UR6, R0 ;  /* 0x00000000000673c4 */ /* 0x000f220000000000 */
[----:B--2---:R-:W-:Y:S01]  /*59b0*/  ISETP.EQ.U32.AND P0, PT, R2, UR7, PT ;  /* 0x0000000702007c0c */ /* 0x004fe2000bf02070 */
[----:B---3--:R-:W-:Y:S01]  /*59c0*/  IMAD.U32 R2, RZ, RZ, UR5 ;  /* 0x00000005ff027e24 */ /* 0x008fe2000f8e00ff */
[----:B----4-:R-:W-:-:S11]  /*59d0*/  MOV R3, UR6 ;  /* 0x0000000600037c02 */ /* 0x010fd60008000f00 */
[----:B------:R1:W-:Y:S04]  /*59e0*/  @P0 ATOMS.AND RZ, [UR4+0x14], R3 ;  /* 0x00001403ffff098c */ /* 0x0003e8000a800004 */
[----:B------:R1:W-:Y:S01]  /*59f0*/  @P0 ATOMS.AND RZ, [UR4+0x18], R2 ;  /* 0x00001802ffff098c */ /* 0x0003e2000a800004 */
[----:B------:R-:W-:Y:S05]  /*5a00*/  BRA `(.L_x_117) ;  /* 0x0000000000147947 */ /* 0x000fea0003800000 */
.L_x_116:
[----:B------:R-:W-:Y:S02]  /*5a10*/  MOV R2, 0x5a30 ;  /* 0x00005a3000027802 */ /* 0x000fe40000000f00 */
[----:B-1--45:R-:W-:Y:S05]  /*5a20*/  CALL.REL.NOINC `($__internal_0_$__cuda_sm10x_tcgen05_guardrail_trap_col_being_dealloced_not_returned_by_alloc) ;  /* 0x0000004000ec7944 */ /* 0x032fea0003c00000 */
[----:B------:R-:W-:Y:S05]  /*5a30*/  BRA `(.L_x_117) ;  /* 0x0000000000087947 */ /* 0x000fea0003800000 */
.L_x_115:
[----:B------:R-:W-:Y:S02]  /*5a40*/  MOV R2, 0x5a60 ;  /* 0x00005a6000027802 */ /* 0x000fe40000000f00 */
[----:B-1--45:R-:W-:Y:S05]  /*5a50*/  CALL.REL.NOINC `($__internal_2_$__cuda_sm10x_tcgen05_guardrail_trap_unallocated_columns_being_dealloced) ;  /* 0x0000004000f87944 */ /* 0x032fea0003c00000 */
.L_x_117:
[----:B------:R-:W-:Y:S01]  /*5a60*/  NOP ;  /* 0x0000000000007918 */ /* 0x000fe20000000000 */
[----:B-1----:R-:W-:Y:S05]  /*5a70*/  EXIT ;  /* 0x000000000000794d */ /* 0x002fea0003800000 */
.L_x_99:
[----:B------:R-:W-:-:S09]  /*5a80*/  UISETP.NE.OR UP2, UPT, UR8, 0x3, !UP2 ;  /* 0x000000030800788c */ /* 0x000fd2000d745670 */
[----:B------:R-:W-:Y:S05]  /*5a90*/  BRA.U UP2, `(.L_x_118) ;  /* 0x0000000902c87547 */ /* 0x000fea000b800000 */
[----:B------:R-:W1:Y:S01]  /*5aa0*/  LDCU.64 UR6, c[0x0][0x888] ;  /* 0x00011100ff0677ac */ /* 0x000e620008000a00 */
[----:B------:R-:W2:Y:S01]  /*5ab0*/  LDC R0, c[0x0][0xb30] ;  /* 0x0002cc00ff007b82 */ /* 0x000ea20000000800 */
[----:B------:R-:W-:Y:S01]  /*5ac0*/  IMAD.MOV.U32 R30, RZ, RZ, 0x1 ;  /* 0x00000001ff1e7424 */ /* 0x000fe200078e00ff */
[----:B------:R-:W-:Y:S01]  /*5ad0*/  CS2R R28, SRZ ;  /* 0x00000000001c7805 */ /* 0x000fe2000001ff00 */
[----:B------:R-:W4:Y:S01]  /*5ae0*/  LDCU.64 UR4, c[0x0][0x890] ;  /* 0x00011200ff0477ac */ /* 0x000f220008000a00 */
[----:B------:R-:W-:Y:S01]  /*5af0*/  IMAD.MOV.U32 R25, RZ, RZ, 0x1000 ;  /* 0x00001000ff197424 */ /* 0x000fe200078e00ff */
[----:B------:R-:W-:-:S03]  /*5b00*/  UMOV UR8, 0x400 ;  /* 0x0000040000087882 */ /* 0x000fc60000000000 */
[----:B------:R-:W3:Y:S01]  /*5b10*/  LDC R19, c[0x0][0x370] ;  /* 0x0000dc00ff137b82 */ /* 0x000ee20000000800 */
[----:B------:R-:W-:-:S07]  /*5b20*/  UPLOP3.LUT UP1, UPT, UPT, UPT, UPT, 0x40, 0x4 ;  /* 0x000000000004789c */ /* 0x000fce0003f2e870 */
[----:B------:R-:W3:Y:S01]  /*5b30*/  LDC R2, c[0x0][0xb0c] ;  /* 0x0002c300ff027b82 */ /* 0x000ee20000000800 */
[----:B-1----:R-:W-:Y:S02]  /*5b40*/  UISETP.NE.U32.AND UP2, UPT, UR6, URZ, UPT ;  /* 0x000000ff0600728c */ /* 0x002fe4000bf45070 */
[----:B------:R-:W-:Y:S02]  /*5b50*/  ULEA UR6, UR37, UR8, 0x18 ;  /* 0x0000000825067291 */ /* 0x000fe4000f8ec0ff */
[----:B------:R-:W-:Y:S02]  /*5b60*/  UISETP.NE.AND.EX UP2, UPT, UR7, URZ, UPT, UP2 ;  /* 0x000000ff0700728c */ /* 0x000fe4000bf45320 */
[----:B------:R-:W-:Y:S01]  /*5b70*/  UIADD3 UR7, UPT, UPT, UR6, 0x360, URZ ;  /* 0x0000036006077890 */ /* 0x000fe2000fffe0ff */
[----:B------:R-:W1:Y:S01]  /*5b80*/  LDC R18, c[0x0][0xb20] ;  /* 0x0002c800ff127b82 */ /* 0x000e620000000800 */
[----:B----4-:R-:W-:Y:S01]  /*5b90*/  UISETP.NE.U32.AND UP3, UPT, UR4, URZ, UPT ;  /* 0x000000ff0400728c */ /* 0x010fe2000bf65070 */
[----:B--2---:R-:W-:Y:S01]  /*5ba0*/  ISETP.NE.AND P1, PT, R0, 0x1, PT ;  /* 0x000000010000780c */ /* 0x004fe20003f25270 */
[----:B------:R-:W-:-:S02]  /*5bb0*/  UPRMT UR37, UR37, 0x654, UR7 ;  /* 0x0000065425257896 */ /* 0x000fc40008000007 */
[----:B------:R-:W-:-:S03]  /*5bc0*/  UISETP.NE.AND.EX UP3, UPT, UR5, URZ, UPT, UP3 ;  /* 0x000000ff0500728c */ /* 0x000fc6000bf65330 */
[----:B------:R-:W2:Y:S08]  /*5bd0*/  LDC.64 R32, c[0x0][0x348] ;  /* 0x0000d200ff207b82 */ /* 0x000eb00000000a00 */
[----:B------:R-:W4:Y:S08]  /*5be0*/  LDC.64 R16, c[0x0][0xb10] ;  /* 0x0002c400ff107b82 */ /* 0x000f300000000a00 */
[----:B------:R-:W1:Y:S08]  /*5bf0*/  LDC.64 R6, c[0x0][0xb18] ;  /* 0x0002c600ff067b82 */ /* 0x000e700000000a00 */
[----:B------:R-:W1:Y:S08]  /*5c00*/  LDC.64 R4, c[0x0][0xb28] ;  /* 0x0002ca00ff047b82 */ /* 0x000e700000000a00 */
[----:B---3--:R-:W1:Y:S02]  /*5c10*/  LDC R24, c[0x0][0x374] ;  /* 0x0000dd00ff187b82 */ /* 0x008e640000000800 */
.L_x_126:
[C---:B------:R-:W-:Y:S02]  /*5c20*/  LEA R0, R29.reuse, UR6, 0x3 ;  /* 0x000000061d007c11 */ /* 0x040fe4000f8e18ff */
[----:B------:R-:W-:Y:S02]  /*5c30*/  SHF.L.U32 R3, R28, 0x1f, RZ ;  /* 0x0000001f1c037819 */ /* 0x000fe400000006ff */
[----:B------:R-:W-:Y:S02]  /*5c40*/  LEA R20, R29, UR6, 0x4 ;  /* 0x000000061d147c11 */ /* 0x000fe4000f8e20ff */
[----:B---3--:R-:W3:Y:S02]  /*5c50*/  SYNCS.PHASECHK.TRANS64.TRYWAIT P0, [R0+URZ+0x380], R3 ;  /* 0x00038003000075a7 */ /* 0x008ee400080011ff */
[----:B---3--:R-:W-:Y:S05]  /*5c60*/  @!P0 BRA `(.L_x_119) ;  /* 0x0000003c00d88947 */ /* 0x008fea0003800000 */
.L_x_273:
[----:B------:R-:W-:Y:S01]  /*5c70*/  ISETP.GE.AND P0, PT, R40, 0x1, PT ;  /* 0x000000012800780c */ /* 0x000fe20003f06270 */
[----:B------:R-:W1:Y:S01]  /*5c80*/  LDS.128 R20, [R20+0x410] ;  /* 0x0004100014147984 */ /* 0x000e620000000c00 */
[----:B------:R-:W-:Y:S01]  /*5c90*/  ISETP.NE.U32.AND P4, PT, RZ, UR4, PT ;  /* 0x00000004ff007c0c */ /* 0x000fe2000bf85070 */
[----:B---3--:R-:W-:Y:S01]  /*5ca0*/  VIADD R0, R0, 0x390 ;  /* 0x0000039000007836 */ /* 0x008fe20000000000 */
[----:B------:R-:W-:Y:S02]  /*5cb0*/  SHF.L.U32 R26, R30, 0x1f, RZ ;  /* 0x0000001f1e1a7819 */ /* 0x000fe400000006ff */
[----:B------:R-:W-:Y:S02]  /*5cc0*/  ISETP.NE.AND.EX P4, PT, RZ, UR5, PT, P4 ;  /* 0x00000005ff007c0c */ /* 0x000fe4000bf85340 */
[----:B------:R-:W-:Y:S01]  /*5cd0*/  PRMT R0, RZ, 0x654, R0 ;  /* 0x00000654ff007816 */ /* 0x000fe20000000000 */
[----:B------:R-:W-:Y:S01]  /*5ce0*/  @!PT LDS RZ, [RZ] ;  /* 0x00000000fffff984 */ /* 0x000fe20000000800 */
[----:B------:R-:W-:Y:S01]  /*5cf0*/  @!PT LDS RZ, [RZ] ;  /* 0x00000000fffff984 */ /* 0x000fe20000000800 */
[----:B------:R-:W-:Y:S01]  /*5d00*/  @!PT LDS RZ, [RZ] ;  /* 0x00000000fffff984 */ /* 0x000fe20000000800 */
[----:B------:R-:W-:Y:S01]  /*5d10*/  @!PT LDS RZ, [RZ] ;  /* 0x00000000fffff984 */ /* 0x000fe20000000800 */
[----:B------:R3:W-:Y:S06]  /*5d20*/  MEMBAR.ALL.CTA ;  /* 0x0000000000007992 */ /* 0x0007ec0000008000 */
[----:B---3--:R-:W3:Y:S02]  /*5d30*/  FENCE.VIEW.ASYNC.S ;  /* 0x00000000000073c6 */ /* 0x008ee40000000000 */
[----:B---3--:R3:W-:Y:S01]  /*5d40*/  SYNCS.ARRIVE.TRANS64.RED.A1T0 RZ, [R0+URZ], RZ ;  /* 0x000000ff00ff79a7 */ /* 0x0087e200081004ff */
[----:B-1----:R-:W-:Y:S11]  /*5d50*/  LOP3.LUT P3, RZ, R22, 0x1, RZ, 0xc0, !PT ;  /* 0x0000000116ff7812 */ /* 0x002ff6000786c0ff */
[----:B------:R-:W-:Y:S02]  /*5d60*/  @!UPT UIADD3 URZ, UPT, UPT, URZ, URZ, URZ ;  /* 0x000000fffffff290 */ /* 0x000fe4000fffe0ff */
[----:B------:R-:W-:Y:S02]  /*5d70*/  @P3 MOV R13, R20 ;  /* 0x00000014000d3202 */ /* 0x000fe40000000f00 */
[----:B------:R-:W-:Y:S01]  /*5d80*/  @P3 LOP3.LUT R8, R21, 0xffff, RZ, 0xc0, !PT ;  /* 0x0000ffff15083812 */ /* 0x000fe200078ec0ff */
[----:B---3--:R-:W-:Y:S06]  /*5d90*/  @!P0 BRA `(.L_x_120) ;  /* 0x0000000000a48947 */ /* 0x008fec0003800000 */
[----:B------:R-:W-:Y:S01]  /*5da0*/  IMAD.HI.U32 R31, R24, R7, RZ ;  /* 0x00000007181f7227 */ /* 0x000fe200078e00ff */
[----:B------:R-:W-:Y:S02]  /*5db0*/  ISETP.NE.AND P0, PT, R6, 0x1, PT ;  /* 0x000000010600780c */ /* 0x000fe40003f05270 */
[----:B------:R-:W-:Y:S01]  /*5dc0*/  ISETP.NE.AND P2, PT, R40, 0x1, PT ;  /* 0x000000012800780c */ /* 0x000fe20003f45270 */
[----:B----4-:R-:W-:Y:S01]  /*5dd0*/  IMAD.HI.U32 R34, R19, R16, RZ ;  /* 0x0000001013227227 */ /* 0x010fe200078e00ff */
[----:B------:R-:W-:Y:S02]  /*5de0*/  SHF.R.U32.HI R31, RZ, R18, R31 ;  /* 0x00000012ff1f7219 */ /* 0x000fe4000001161f */
[----:B------:R-:W-:Y:S01]  /*5df0*/  ISETP.NE.AND P5, PT, R2, 0x1, PT ;  /* 0x000000010200780c */ /* 0x000fe20003fa5270 */
[----:B------:R-:W-:Y:S01]  /*5e00*/  IMAD.HI.U32 R36, R13, R16, RZ ;  /* 0x000000100d247227 */ /* 0x000fe200078e00ff */
[----:B------:R-:W-:Y:S02]  /*5e10*/  SHF.R.U32.HI R34, RZ, R17, R34 ;  /* 0x00000011ff227219 */ /* 0x000fe40000011622 */
[----:B------:R-:W-:Y:S01]  /*5e20*/  SEL R3, R24, R31, !P0 ;  /* 0x0000001f18037207 */ /* 0x000fe20004000000 */
[C---:B------:R-:W-:Y:S01]  /*5e30*/  IMAD.HI.U32 R31, R8.reuse, R7, RZ ;  /* 0x00000007081f7227 */ /* 0x040fe200078e00ff */
[----:B------:R-:W-:Y:S02]  /*5e40*/  SEL R11, R19, R34, !P5 ;  /* 0x00000022130b7207 */ /* 0x000fe40006800000 */
[----:B------:R-:W-:Y:S01]  /*5e50*/  SHF.R.U32.HI R36, RZ, R17, R36 ;  /* 0x00000011ff247219 */ /* 0x000fe20000011624 */
[----:B------:R-:W-:Y:S01]  /*5e60*/  IMAD.HI.U32 R38, R3, R4, RZ ;  /* 0x0000000403267227 */ /* 0x000fe200078e00ff */
[----:B------:R-:W-:Y:S03]  /*5e70*/  SHF.R.U32.HI R31, RZ, R18, R31 ;  /* 0x00000012ff1f7219 */ /* 0x000fe6000001161f */
[----:B------:R-:W-:Y:S01]  /*5e80*/  IMAD.HI.U32 R34, R11, R4, RZ ;  /* 0x000000040b227227 */ /* 0x000fe200078e00ff */
[----:B------:R-:W-:Y:S02]  /*5e90*/  @P2 SHF.R.U32.HI R3, RZ, R5, R38 ;  /* 0x00000005ff032219 */ /* 0x000fe40000011626 */
[----:B------:R-:W-:Y:S02]  /*5ea0*/  SEL R9, R8, R31, !P0 ;  /* 0x0000001f08097207 */ /* 0x000fe40004000000 */
[----:B------:R-:W-:Y:S01]  /*5eb0*/  @P2 SHF.R.U32.HI R11, RZ, R5, R34 ;  /* 0x00000005ff0b2219 */ /* 0x000fe20000011622 */
[C---:B------:R-:W-:Y:S01]  /*5ec0*/  IMAD R10, R40.reuse, R3, RZ ;  /* 0x00000003280a7224 */ /* 0x040fe200078e02ff */
[----:B------:R-:W-:Y:S01]  /*5ed0*/  SEL R3, R13, R36, !P5 ;  /* 0x000000240d037207 */ /* 0x000fe20006800000 */
[C---:B------:R-:W-:Y:S03]  /*5ee0*/  IMAD.HI.U32 R14, R9.reuse, R4, RZ ;  /* 0x00000004090e7227 */ /* 0x040fe600078e00ff */
[----:B------:R-:W-:Y:S01]  /*5ef0*/  ISETP.GE.AND P0, PT, R9, R10, PT ;  /* 0x0000000a0900720c */ /* 0x000fe20003f06270 */
[C---:B------:R-:W-:Y:S01]  /*5f00*/  IMAD R12, R40.reuse, R11, RZ ;  /* 0x0000000b280c7224 */ /* 0x040fe200078e02ff */
[-C--:B------:R-:W-:Y:S04]  /*5f10*/  SHF.R.U32.HI R14, RZ, R5.reuse, R14 ;  /* 0x00000005ff0e7219 */ /* 0x080fe8000001160e */
[----:B------:R-:W-:Y:S02]  /*5f20*/  ISETP.GE.OR P0, PT, R3, R12, P0 ;  /* 0x0000000c0300720c */ /* 0x000fe40000706670 */
[----:B------:R-:W-:Y:S05]  /*5f30*/  SEL R15, R9, R14, !P2 ;  /* 0x0000000e090f7207 */ /* 0x000fea0005000000 */
[----:B------:R-:W-:Y:S04]  /*5f40*/  IMAD.MOV R14, RZ, RZ, -R15 ;  /* 0x000000ffff0e7224 */ /* 0x000fe800078e0a0f */
[----:B------:R-:W-:Y:S02]  /*5f50*/  IMAD R14, R40, R14, R9 ;  /* 0x0000000e280e7224 */ /* 0x000fe400078e0209 */
[C---:B------:R-:W-:Y:S05]  /*5f60*/  @!P0 IMAD.HI.U32 R10, R3.reuse, R4, RZ ;  /* 0x00000004030a8227 */ /* 0x040fea00078e00ff */
[----:B------:R-:W-:Y:S04]  /*5f70*/  @!P0 SHF.R.U32.HI R10, RZ, R5, R10 ;  /* 0x00000005ff0a8219 */ /* 0x000fe8000001160a */
[----:B------:R-:W-:Y:S01]  /*5f80*/  @!P0 SEL R0, R3, R10, !P2 ;  /* 0x0000000a03008207 */ /* 0x000fe20005000000 */
[----:B------:R-:W-:Y:S03]  /*5f90*/  IMAD.MOV R10, RZ, RZ, -R3 ;  /* 0x000000ffff0a7224 */ /* 0x000fe600078e0a03 */
[----:B------:R-:W-:Y:S01]  /*5fa0*/  @!P0 IADD3 R15, PT, PT, R15, -R0, RZ ;  /* 0x800000000f0f8210 */ /* 0x000fe20007ffe0ff */
[----:B------:R-:W-:Y:S01]  /*5fb0*/  @!P0 IMAD R0, R11, R14, R0 ;  /* 0x0000000e0b008224 */ /* 0x000fe200078e0200 */
[----:B------:R-:W-:Y:S01]  /*5fc0*/  IADD3 R11, PT, PT, -R9, RZ, RZ ;  /* 0x000000ff090b7210 */ /* 0x000fe20007ffe1ff */
[----:B------:R-:W-:Y:S02]  /*5fd0*/  IMAD R13, R2, R10, R13 ;  /* 0x0000000a020d7224 */ /* 0x000fe400078e020d */
[----:B------:R-:W-:Y:S02]  /*5fe0*/  @!P0 IMAD R9, R15, R40, R3 ;  /* 0x000000280f098224 */ /* 0x000fe400078e0203 */
[----:B------:R-:W-:Y:S02]  /*5ff0*/  @!P0 IMAD.MOV.U32 R3, RZ, RZ, R0 ;  /* 0x000000ffff038224 */ /* 0x000fe400078e0000 */
[----:B------:R-:W-:Y:S02]  /*6000*/  IMAD R8, R6, R11, R8 ;  /* 0x0000000b06087224 */ /* 0x000fe400078e0208 */
[----:B------:R-:W-:Y:S02]  /*6010*/  IMAD R13, R3, R2, R13 ;  /* 0x00000002030d7224 */ /* 0x000fe400078e020d */
[----:B------:R-:W-:Y:S02]  /*6020*/  IMAD R8, R9, R6, R8 ;  /* 0x0000000609087224 */ /* 0x000fe400078e0208 */
.L_x_120:
[----:B------:R-:W-:Y:S05]  /*6030*/  BRA.U UP1, `(.L_x_121) ;  /* 0x0000000101107547 */ /* 0x000fea000b800000 */
[----:B------:R-:W-:Y:S04]  /*6040*/  MOV R0, UR13 ;  /* 0x0000000d00007c02 */ /* 0x000fe80008000f00 */
[----:B------:R-:W-:Y:S04]  /*6050*/  SHF.L.U32 R3, R0, 0x1f, RZ ;  /* 0x0000001f00037819 */ /* 0x000fe800000006ff */
[----:B------:R-:W1:Y:S02]  /*6060*/  SYNCS.PHASECHK.TRANS64.TRYWAIT P0, [UR6+0x378], R3 ;  /* 0x00037803ff0075a7 */ /* 0x000e640008001106 */
[----:B-1----:R-:W-:Y:S05]  /*6070*/  @!P0 BRA `(.L_x_122) ;  /* 0x0000003800e88947 */ /* 0x002fea0003800000 */
.L_x_121:
[----:B------:R-:W-:Y:S05]  /*6080*/  BRA.U !UP3, `(.L_x_123) ;  /* 0x000000010b347547 */ /* 0x000fea000b800000 */
[----:B------:R-:W-:Y:S01]  /*6090*/  UPLOP3.LUT UP0, UPT, UPT, UPT, UP2, 0x80, 0x8 ;  /* 0x000000000008789c */ /* 0x000fe20003f0f020 */
[----:B-1----:R-:W-:Y:S02]  /*60a0*/  HFMA2 R0, -RZ, RZ, 0, 5.9604644775390625e-08 ;  /* 0x00000001ff007431 */ /* 0x002fe400000001ff */
[----:B------:R-:W-:Y:S03]  /*60b0*/  IMAD.MOV.U32 R96, RZ, RZ, 0x1 ;  /* 0x00000001ff607424 */ /* 0x000fe600078e00ff */
[----:B------:R-:W-:Y:S05]  /*60c0*/  PLOP3.LUT P0, PT, PT, PT, UP0, 0x80, 0x8 ;  /* 0x000000000008781c */ /* 0x000fea0003f0f008 */
[----:B------:R-:W1:Y:S01]  /*60d0*/  @UP0 LDCU.64 UR8, c[0x0][0x888] ;  /* 0x00011100ff0807ac */ /* 0x000e620008000a00 */
[----:B------:R-:W-:Y:S07]  /*60e0*/  @UP0 UIMAD UR7, UR36, UR4, URZ ;  /* 0x00000004240702a4 */ /* 0x000fee000f8e02ff */
[----:B------:R-:W-:Y:S01]  /*60f0*/  @!P0 PRMT R96, R0, 0x7610, R96 ;  /* 0x0000761000608816 */ /* 0x000fe20000000060 */
[----:B-1----:R-:W-:Y:S03]  /*6100*/  @UP0 UIMAD.WIDE UR8, UR7, 0x4, UR8 ;  /* 0x00000004070808a5 */ /* 0x002fe6000f8e0208 */
[----:B------:R-:W1:Y:S03]  /*6110*/  @!UP0 LDCU UR7, c[0x0][0x880] ;  /* 0x00011000ff0787ac */ /* 0x000e660008000800 */
[----:B------:R-:W-:Y:S01]  /*6120*/  IMAD.U32 R10, RZ, RZ, UR8 ;  /* 0x00000008ff0a7e24 */ /* 0x000fe2000f8e00ff */
[----:B------:R-:W-:Y:S05]  /*6130*/  MOV R11, UR9 ;  /* 0x00000009000b7c02 */ /* 0x000fea0008000f00 */
[----:B-----5:R3:W5:Y:S02]  /*6140*/  @P0 LDG.E R49, desc[UR40][R10.64] ;  /* 0x000000280a310981 */ /* 0x020764000c1e1900 */
[----:B-1-3--:R-:W-:Y:S07]  /*6150*/  @!P0 IMAD.U32 R49, RZ, RZ, UR7 ;  /* 0x00000007ff318e24 */ /* 0x00afee000f8e00ff */
.L_x_123:
[----:B-----5:R-:W-:Y:S01]  /*6160*/  @!P4 FSETP.EQ.AND P5, PT, R49, RZ, PT ;  /* 0x000000ff3100c20b */ /* 0x020fe20003fa2000 */
[----:B------:R-:W-:Y:S01]  /*6170*/  @!UPT UIADD3 URZ, UPT, UPT, URZ, URZ, URZ ;  /* 0x000000fffffff290 */ /* 0x000fe2000fffe0ff */
[----:B------:R-:W-:Y:S11]  /*6180*/  @!P4 BRA `(.L_x_124) ;  /* 0x000000000014c947 */ /* 0x000ff60003800000 */
[----:B------:R-:W-:Y:S02]  /*6190*/  LOP3.LUT P0, RZ, R96, 0xff, RZ, 0xc0, !PT ;  /* 0x000000ff60ff7812 */ /* 0x000fe4000780c0ff */
[----:B------:R-:W-:Y:S04]  /*61a0*/  PLOP3.LUT P5, PT, PT, PT, UP0, 0x80, 0x8 ;  /* 0x000000000008781c */ /* 0x000fe80003faf008 */
[----:B------:R-:W-:Y:S07]  /*61b0*/  PLOP3.LUT P5, PT, P5, PT, PT, 0x8, 0x80 ;  /* 0x000000000080781c */ /* 0x000fee0002fae170 */
[----:B------:R-:W-:Y:S11]  /*61c0*/  @P0 FSETP.EQ.AND P5, PT, R49, RZ, PT ;  /* 0x000000ff3100020b */ /* 0x000ff60003fa2000 */
[----:B------:R-:W-:Y:S02]  /*61d0*/  @!UPT UIADD3 URZ, UPT, UPT, URZ, URZ, URZ ;  /* 0x000000fffffff290 */ /* 0x000fe4000fffe0ff */
.L_x_124:
[----:B------:R-:W3:Y:S01]  /*61e0*/  SYNCS.PHASECHK.TRANS64.TRYWAIT P4, [UR6+0x368], R26 ;  /* 0x0003681aff0075a7 */ /* 0x000ee20008081106 */
[----:B------:R-:W-:Y:S01]  /*61f0*/  @P3 SHF.R.U32.HI R27, RZ, 0x10, R21 ;  /* 0x00000010ff1b3819 */ /* 0x000fe20000011615 */
[----:B------:R-:W-:Y:S01]  /*6200*/  VIADD R29, R29, 0x1 ;  /* 0x000000011d1d7836 */ /* 0x000fe20000000000 */
[----:B------:R-:W5:Y:S08]  /*6210*/  LDC.64 R14, c[0x0][0xb10] ;  /* 0x0002c400ff0e7b82 */ /* 0x000f700000000a00 */
[----:B------:R-:W2:Y:S08]  /*6220*/  LDC.64 R10, c[0x0][0xb18] ;  /* 0x0002c600ff0a7b82 */ /* 0x000eb00000000a00 */
[----:B-1----:R-:W1:Y:S08]  /*6230*/  @!P1 LDC R0, c[0x0][0xb20] ;  /* 0x0002c800ff009b82 */ /* 0x002e700000000800 */
[----:B------:R-:W4:Y:S01]  /*6240*/  @!P1 LDC R3, c[0x0][0xb0c] ;  /* 0x0002c300ff039b82 */ /* 0x000f220000000800 */
[----:B-----5:R-:W-:Y:S05]  /*6250*/  @!P1 IMAD.HI.U32 R14, R13, R14, RZ ;  /* 0x0000000e0d0e9227 */ /* 0x020fea00078e00ff */
[----:B------:R-:W-:Y:S01]  /*6260*/  @!P1 SHF.R.U32.HI R14, RZ, R15, R14 ;  /* 0x0000000fff0e9219 */ /* 0x000fe2000001160e */
[----:B--2---:R-:W-:Y:S01]  /*6270*/  @!P1 IMAD.HI.U32 R11, R8, R11, RZ ;  /* 0x0000000b080b9227 */ /* 0x004fe200078e00ff */
[----:B------:R-:W-:Y:S04]  /*6280*/  @!P1 ISETP.NE.AND P0, PT, R10, 0x1, PT ;  /* 0x000000010a00980c */ /* 0x000fe80003f05270 */
[----:B-1----:R-:W-:Y:S02]  /*6290*/  @!P1 SHF.R.U32.HI R9, RZ, R0, R11 ;  /* 0x00000000ff099219 */ /* 0x002fe4000001160b */
[----:B----4-:R-:W-:Y:S02]  /*62a0*/  @!P1 ISETP.NE.AND P2, PT, R3, 0x1, PT ;  /* 0x000000010300980c */ /* 0x010fe40003f45270 */
[----:B------:R-:W-:Y:S02]  /*62b0*/  @!P1 SEL R9, R8, R9, !P0 ;  /* 0x0000000908099207 */ /* 0x000fe40004000000 */
[----:B------:R-:W-:Y:S02]  /*62c0*/  ELECT P0, URZ, PT ;  /* 0x0000000000ff782f */ /* 0x000fe40003800000 */
[----:B------:R-:W-:Y:S05]  /*62d0*/  @!P1 SEL R14, R13, R14, !P2 ;  /* 0x0000000e0d0e9207 */ /* 0x000fea0005000000 */
[----:B------:R-:W-:Y:S02]  /*62e0*/  @!P1 IMAD.IADD R0, R9, 0x1, -R14 ;  /* 0x0000000109009824 */ /* 0x000fe400078e0a0e */
[----:B------:R-:W-:Y:S02]  /*62f0*/  @!P1 IMAD.IADD R9, R14, 0x1, -R9 ;  /* 0x000000010e099824 */ /* 0x000fe400078e0a09 */
[----:B------:R-:W-:Y:S02]  /*6300*/  @!P1 IMAD R13, R0, R3, R13 ;  /* 0x00000003000d9224 */ /* 0x000fe400078e020d */
[----:B------:R-:W-:Y:S01]  /*6310*/  @!P1 IMAD R8, R9, R10, R8 ;  /* 0x0000000a09089224 */ /* 0x000fe200078e0208 */
[----:B---3--:R-:W-:Y:S06]  /*6320*/  @!P4 BRA `(.L_x_125) ;  /* 0x000000380054c947 */ /* 0x008fec0003800000 */
.L_x_276:
[----:B------:R-:W-:Y:S01]  /*6330*/  PLOP3.LUT P5, PT, P5, P0, PT, 0xf2, 0x2f ;  /* 0x00000000002f781c */ /* 0x000fe20002fa1e72 */
[----:B------:R-:W-:Y:S01]  /*6340*/  UMOV UR14, 0x0 ;  /* 0x00000000000e7882 */ /* 0x000fe20000000000 */
[----:B------:R-:W-:Y:S01]  /*6350*/  LOP3.LUT R30, R30, 0x1, RZ, 0x3c, !PT ;  /* 0x000000011e1e7812 */ /* 0x000fe200078e3cff */
[----:B------:R-:W-:Y:S01]  /*6360*/  UMOV UR15, 0x10000000 ;  /* 0x10000000000f7882 */ /* 0x000fe20000000000 */
[----:B------:R-:W-:Y:S01]  /*6370*/  UMOV UR12, UR36 ;  /* 0x00000024000c7c82 */ /* 0x000fe20008000000 */
[----:B------:R-:W-:Y:S08]  /*6380*/  @P3 R2UR UR36, R27 ;  /* 0x000000001b2432ca */ /* 0x000ff000000e0000 */
[----:B-1----:R-:W-:Y:S01]  /*6390*/  @!P5 IADD3 R3, P0, PT, R32, 0x580, RZ ;  /* 0x000005802003d810 */ /* 0x002fe20007f1e0ff */
[----:B------:R-:W-:Y:S01]  /*63a0*/  @!P5 IMAD.SHL.U32 R91, R91, 0x40, RZ ;  /* 0x000000405b5bd824 */ /* 0x000fe200078e00ff */
[----:B------:R-:W-:Y:S01]  /*63b0*/  VOTEU.ALL UP1, P5 ;  /* 0x0000000000ff7886 */ /* 0x000fe20002820000 */
[----:B------:R-:W-:Y:S01]  /*63c0*/  @!P5 IMAD.SHL.U32 R97, R97, 0x40, RZ ;  /* 0x000000406161d824 */ /* 0x000fe200078e00ff */
[----:B------:R-:W-:Y:S01]  /*63d0*/  @!P5 R2UR UR8, R3 ;  /* 0x000000000308d2ca */ /* 0x000fe200000e0000 */
[----:B------:R-:W-:Y:S01]  /*63e0*/  @!P5 IMAD.X R0, RZ, RZ, R33, P0 ;  /* 0x000000ffff00d224 */ /* 0x000fe200000e0621 */
[----:B------:R-:W-:Y:S01]  /*63f0*/  @!P5 R2UR UR10, R91 ;  /* 0x000000005b0ad2ca */ /* 0x000fe200000e0000 */
[----:B------:R-:W-:Y:S01]  /*6400*/  @!UP1 UIADD3 UR9, UPT, UPT, UR6, 0x360, URZ ;  /* 0x0000036006099890 */ /* 0x000fe2000fffe0ff */
[----:B------:R-:W-:Y:S01]  /*6410*/  @!P5 R2UR UR11, R97 ;  /* 0x00000000610bd2ca */ /* 0x000fe200000e0000 */
[----:B------:R-:W-:Y:S01]  /*6420*/  IMAD.IADD R91, R8, 0x1, R79 ;  /* 0x00000001085b7824 */ /* 0x000fe200078e024f */
[----:B------:R-:W-:Y:S01]  /*6430*/  @!P5 R2UR UR7, R0 ;  /* 0x000000000007d2ca */ /* 0x000fe200000e0000 */
[----:B------:R-:W-:Y:S01]  /*6440*/  IMAD.IADD R97, R13, 0x1, R90 ;  /* 0x000000010d617824 */ /* 0x000fe200078e025a */
[C---:B------:R-:W-:Y:S04]  /*6450*/  ISETP.NE.AND P0, PT, R29.reuse, 0x2, PT ;  /* 0x000000021d00780c */ /* 0x040fe80003f05270 */
[----:B------:R-:W-:Y:S01]  /*6460*/  SEL R3, RZ, 0x1, P0 ;  /* 0x00000001ff037807 */ /* 0x000fe20000000000 */
[----:B------:R-:W-:Y:S01]  /*6470*/  IMAD.U32 R10, RZ, RZ, UR8 ;  /* 0x00000008ff0a7e24 */ /* 0x000fe2000f8e00ff */
[----:B------:R-:W-:Y:S01]  /*6480*/  @!UP1 UIADD3 UR8, UPT, UPT, UR6, 0x600, URZ ;  /* 0x0000060006089890 */ /* 0x000fe2000fffe0ff */
[----:B------:R-:W-:Y:S01]  /*6490*/  SEL R29, R29, RZ, P0 ;  /* 0x000000ff1d1d7207 */ /* 0x000fe20000000000 */
[----:B------:R-:W-:Y:S01]  /*64a0*/  VOTEU.ALL UP1, P5 ;  /* 0x0000000000ff7886 */ /* 0x000fe20002820000 */
[----:B------:R-:W-:Y:S02]  /*64b0*/  LOP3.LUT R28, R28, R3, RZ, 0x3c, !PT ;  /* 0x000000031c1c7212 */ /* 0x000fe400078e3cff */
[----:B------:R-:W-:Y:S01]  /*64c0*/  IMAD.U32 R11, RZ, RZ, UR7 ;  /* 0x00000007ff0b7e24 */ /* 0x000fe2000f8e00ff */
[----:B------:R-:W-:Y:S04]  /*64d0*/  @!P5 R2UR UR16, R10 ;  /* 0x000000000a10d2ca */ /* 0x000fe800000e0000 */
[----:B------:R-:W-:Y:S11]  /*64e0*/  @!P5 R2UR UR17, R11 ;  /* 0x000000000b11d2ca */ /* 0x000ff600000e0000 */
[----:B------:R-:W-:Y:S02]  /*64f0*/  @!UPT UIADD3 URZ, UPT, UPT, URZ, URZ, URZ ;  /* 0x000000fffffff290 */ /* 0x000fe4000fffe0ff */
[----:B------:R3:W-:Y:S01]  /*6500*/  @!UP1 UTMALDG.3D [UR8], [UR16], desc[UR14] ;  /* 0x00000e08100095b4 */ /* 0x0007e20008011000 */
[----:B------:R3:W-:Y:S01]  /*6510*/  @!P5 SYNCS.ARRIVE.TRANS64.RED.A0TR RZ, [UR6+0x360], R25 ;  /* 0x00036019ffffd9a7 */ /* 0x0007e20008300406 */
[----:B------:R-:W-:Y:S01]  /*6520*/  UPLOP3.LUT UP1, UPT, UPT, UPT, UPT, 0x80, 0x8 ;  /* 0x000000000008789c */ /* 0x000fe20003f2f070 */
[----:B------:R-:W-:Y:S01]  /*6530*/  SYNCS.ARRIVE.TRANS64.RED.A1T0 RZ, [UR37], RZ ;  /* 0x000000ffffff79a7 */ /* 0x000fe20008100425 */
[----:B------:R-:W-:Y:S09]  /*6540*/  @P3 BRA `(.L_x_126) ;  /* 0xfffffff400b43947 */ /* 0x000ff2000383ffff */
[----:B------:R-:W-:Y:S07]  /*6550*/  MOV R0, UR6 ;  /* 0x0000000600007c02 */ /* 0x000fee0008000f00 */
.L_x_127:
[----:B-1----:R-:W-:-:S04]  /*6560*/  SHF.L.U32 R3, R30, 0x1f, RZ ;  /* 0x0000001f1e037819 */ /* 0x002fc800000006ff */
[----:B------:R1:W2:Y:S03]  /*6570*/  SYNCS.PHASECHK.TRANS64.TRYWAIT P0, [R0+URZ+0x368], R3 ;  /* 0x00036803000075a7 */ /* 0x0002a600080011ff */
[----:B--2---:R-:W-:Y:S05]  /*6580*/  @!P0 NANOSLEEP.SYNCS 0x989680 ;  /* 0x009896800000895d */ /* 0x004fea0003900000 */
[----:B------:R-:W2:Y:S02]  /*6590*/  @!P0 SYNCS.PHASECHK.TRANS64 P0, [R0+URZ+0x368], R3 ;  /* 0x00036803000085a7 */ /* 0x000ea400080010ff */
[----:B--23--:R-:W-:Y:S05]  /*65a0*/  @P0 EXIT ;  /* 0x000000000000094d */ /* 0x00cfea0003800000 */
[----:B------:R-:W-:Y:S05]  /*65b0*/  BRA `(.L_x_127) ;  /* 0xfffffffc00e87947 */ /* 0x000fea000383ffff */
.L_x_118:
[----:B------:R-:W-:-:S06]  /*65c0*/  UISETP.GE.AND UP1, UPT, UR8, 0x4, UPT ;  /* 0x000000040800788c */ /* 0x000fcc000bf26270 */
[----:B------:R-:W-:-:S13]  /*65d0*/  PLOP3.LUT P0, PT, PT, PT, UP1, 0x80, 0x8 ;  /* 0x000000000008781c */ /* 0x000fda0003f0f018 */
[----:B------:R-:W-:Y:S05]  /*65e0*/  @!P0 EXIT ;  /* 0x000000000000894d */ /* 0x000fea0003800000 */
[----:B------:R-:W-:Y:S01]  /*65f0*/  BAR.SYNC.DEFER_BLOCKING 0x6, 0xa0 ;  /* 0x0182800000007b1d */ /* 0x000fe20000010000 */
[C---:B------:R-:W-:Y:S02]  /*6600*/  IMAD.SHL.U32 R5, R101.reuse, 0x40, RZ ;  /* 0x0000004065057824 */ /* 0x040fe400078e00ff */
[----:B------:R-:W-:Y:S02]  /*6610*/  HFMA2 R111, -RZ, RZ, 0, 0 ;  /* 0x00000000ff6f7431 */ /* 0x000fe400000001ff */
[C---:B------:R-:W-:Y:S01]  /*6620*/  IMAD.SHL.U32 R0, R101.reuse, 0x20, RZ ;  /* 0x0000002065007824 */ /* 0x040fe200078e00ff */
[----:B------:R-:W-:Y:S01]  /*6630*/  CS2R R106, SRZ ;  /* 0x00000000006a7805 */ /* 0x000fe2000001ff00 */
[----:B------:R-:W-:Y:S01]  /*6640*/  IMAD.SHL.U32 R2, R101, 0x2, RZ ;  /* 0x0000000265027824 */ /* 0x000fe200078e00ff */
[----:B------:R-:W-:Y:S01]  /*6650*/  UMOV UR43, 0x400 ;  /* 0x00000400002b7882 */ /* 0x000fe20000000000 */
[----:B------:R-:W1:Y:S01]  /*6660*/  LDC R99, c[0x0][0x370] ;  /* 0x0000dc00ff637b82 */ /* 0x000e620000000800 */
[----:B------:R-:W-:Y:S01]  /*6670*/  ULEA UR43, UR37, UR43, 0x18 ;  /* 0x0000002b252b7291 */ /* 0x000fe2000f8ec0ff */
[----:B------:R-:W-:Y:S01]  /*6680*/  LOP3.LUT R7, R5, 0x180, RZ, 0xc0, !PT ;  /* 0x0000018005077812 */ /* 0x000fe200078ec0ff */
[C---:B------:R-:W-:Y:S01]  /*6690*/  IMAD.SHL.U32 R103, R101.reuse, 0x8, RZ ;  /* 0x0000000865677824 */ /* 0x040fe200078e00ff */
[----:B------:R-:W-:Y:S01]  /*66a0*/  LOP3.LUT R0, R0, 0xc00, RZ, 0xc0, !PT ;  /* 0x00000c0000007812 */ /* 0x000fe200078ec0ff */
[----:B------:R-:W-:Y:S01]  /*66b0*/  IMAD.U32 R46, R101, 0x10000, RZ ;  /* 0x00010000652e7824 */ /* 0x000fe200078e00ff */
[----:B------:R-:W-:Y:S01]  /*66c0*/  LOP3.LUT R2, R7, 0x20, R2, 0xf8, !PT ;  /* 0x0000002007027812 */ /* 0x000fe200078ef802 */
[----:B------:R-:W-:Y:S01]  /*66d0*/  UIADD3 UR4, UPT, UPT, UR43, 0x1600, URZ ;  /* 0x000016002b047890 */ /* 0x000fe2000fffe0ff */
[----:B------:R-:W2:Y:S01]  /*66e0*/  LDC R42, c[0x0][0xb0c] ;  /* 0x0002c300ff2a7b82 */ /* 0x000ea20000000800 */
[----:B------:R-:W-:Y:S01]  /*66f0*/  LOP3.LUT R0, R0, 0x40, R5, 0xf8, !PT ;  /* 0x0000004000007812 */ /* 0x000fe200078ef805 */
[----:B------:R-:W-:Y:S01]  /*6700*/  IMAD.MOV.U32 R44, RZ, RZ, RZ ;  /* 0x000000ffff2c7224 */ /* 0x000fe200078e00ff */
[----:B------:R-:W-:Y:S01]  /*6710*/  LOP3.LUT R103, R2, 0x30, R103, 0x78, !PT ;  /* 0x0000003002677812 */ /* 0x000fe200078e7867 */
[----:B------:R-:W-:Y:S01]  /*6720*/  IMAD.MOV.U32 R108, RZ, RZ, RZ ;  /* 0x000000ffff6c7224 */ /* 0x000fe200078e00ff */
[----:B------:R-:W-:Y:S01]  /*6730*/  LOP3.LUT R0, R0, 0x200, R5, 0xf8, !PT ;  /* 0x0000020000007812 */ /* 0x000fe200078ef805 */
[----:B------:R-:W-:Y:S01]  /*6740*/  IMAD.SHL.U32 R5, R101, 0x10, RZ ;  /* 0x0000001065057824 */ /* 0x000fe200078e00ff */
[----:B------:R-:W-:Y:S01]  /*6750*/  LOP3.LUT R46, R46, 0x600000, RZ, 0xc0, !PT ;  /* 0x006000002e2e7812 */ /* 0x000fe200078ec0ff */
[----:B------:R-:W4:Y:S01]  /*6760*/  LDC R98, c[0x0][0xb20] ;  /* 0x0002c800ff627b82 */ /* 0x000f220000000800 */
[----:B------:R-:W3:Y:S01]  /*6770*/  LDS R3, [UR43+0x430] ;  /* 0x0004302bff037984 */ /* 0x000ee20008000800 */
[----:B------:R-:W-:Y:S01]  /*6780*/  LOP3.LUT R103, R0, R103, RZ, 0xfc, !PT ;  /* 0x0000006700677212 */ /* 0x000fe200078efcff */
[----:B------:R-:W-:Y:S01]  /*6790*/  IMAD.U32 R109, RZ, RZ, UR4 ;  /* 0x00000004ff6d7e24 */ /* 0x000fe2000f8e00ff */
[----:B------:R-:W-:Y:S01]  /*67a0*/  LOP3.LUT R5, R5, 0x20, RZ, 0xc0, !PT ;  /* 0x0000002005057812 */ /* 0x000fe200078ec0ff */
[----:B------:R-:W1:Y:S01]  /*67b0*/  LDCU.64 UR46, c[0x0][0x348] ;  /* 0x00006900ff2e77ac */ /* 0x000e620008000a00 */
[----:B------:R-:W-:-:S02]  /*67c0*/  IADD3 R102, PT, PT, R103, UR43, RZ ;  /* 0x0000002b67667c10 */ /* 0x000fc4000fffe0ff */
[----:B------:R-:W1:Y:S01]  /*67d0*/  LDC R41, c[0x0][0xb30] ;  /* 0x0002cc00ff297b82 */ /* 0x000e620000000800 */
[----:B------:R-:W1:Y:S01]  /*67e0*/  LDCU.64 UR38, c[0x0][0x888] ;  /* 0x00011100ff2677ac */ /* 0x000e620008000a00 */
[----:B------:R-:W-:Y:S01]  /*67f0*/  IADD3 R102, PT, PT, -R5, 0x600, R102 ;  /* 0x0000060005667810 */ /* 0x000fe20007ffe166 */
[----:B------:R-:W-:-:S05]  /*6800*/  UIADD3 UR42, UPT, UPT, UR43, 0x600, URZ ;  /* 0x000006002b2a7890 */ /* 0x000fca000fffe0ff */
[----:B------:R-:W1:Y:S08]  /*6810*/  LDC.64 R88, c[0x0][0xb10] ;  /* 0x0002c400ff587b82 */ /* 0x000e700000000a00 */
[----:B------:R-:W1:Y:S08]  /*6820*/  LDC.64 R38, c[0x0][0xb18] ;  /* 0x0002c600ff267b82 */ /* 0x000e700000000a00 */
[----:B------:R-:W1:Y:S08]  /*6830*/  LDC.64 R84, c[0x0][0x888] ;  /* 0x00022200ff547b82 */ /* 0x000e700000000a00 */
[----:B------:R-:W1:Y:S01]  /*6840*/  LDC.64 R36, c[0x0][0xb28] ;  /* 0x0002ca00ff247b82 */ /* 0x000e620000000a00 */
[----:B---3--:R-:W-:-:S07]  /*6850*/  IMAD.IADD R46, R3, 0x1, R46 ;  /* 0x00000001032e7824 */ /* 0x008fce00078e022e */
[----:B------:R-:W3:Y:S08]  /*6860*/  LDC.64 R86, c[0x0][0x890] ;  /* 0x00022400ff567b82 */ /* 0x000ef00000000a00 */
[----:B------:R-:W1:Y:S08]  /*6870*/  LDC.64 R82, c[0x0][0x8b0] ;  /* 0x00022c00ff527b82 */ /* 0x000e700000000a00 */
[----:B------:R-:W1:Y:S08]  /*6880*/  LDC.64 R80, c[0x0][0x8a8] ;  /* 0x00022a00ff507b82 */ /* 0x000e700000000a00 */
[----:B--2-4-:R-:W1:Y:S02]  /*6890*/  LDC R100, c[0x0][0x374] ;  /* 0x0000dd00ff647b82 */ /* 0x014e640000000800 */
.L_x_145:
[----:B------:R-:W-:Y:S02]  /*68a0*/  LEA R0, R111, UR43, 0x3 ;  /* 0x0000002b6f007c11 */ /* 0x000fe4000f8e18ff */
[----:B------:R-:W-:Y:S02]  /*68b0*/  SHF.L.U32 R3, R107, 0x1f, RZ ;  /* 0x0000001f6b037819 */ /* 0x000fe400000006ff */
[----:B------:R-:W-:Y:S02]  /*68c0*/  LEA R16, R111, UR43, 0x4 ;  /* 0x0000002b6f107c11 */ /* 0x000fe4000f8e20ff */
[----:B--2---:R-:W2:Y:S02]  /*68d0*/  SYNCS.PHASECHK.TRANS64.TRYWAIT P0, [R0+URZ+0x380], R3 ;  /* 0x00038003000075a7 */ /* 0x004ea400080011ff */
[----:B-12---:R-:W-:Y:S05]  /*68e0*/  @!P0 BRA `(.L_x_128) ;  /* 0x0000003000fc8947 */ /* 0x006fea0003800000 */
.L_x_277:
[----:B------:R-:W4:Y:S01]  /*68f0*/  LDC.64 R12, c[0x0][0xb10] ;  /* 0x0002c400ff0c7b82 */ /* 0x000f220000000a00 */
[----:B------:R-:W3:Y:S01]  /*6900*/  LDS.128 R16, [R16+0x410] ;  /* 0x0004100010107984 */ /* 0x000ee20000000c00 */
[----:B-1----:R-:W-:Y:S01]  /*6910*/  ISETP.NE.AND P1, PT, R41, 0x1, PT ;  /* 0x000000012900780c */ /* 0x002fe20003f25270 */
[----:B--2---:R-:W-:Y:S01]  /*6920*/  VIADD R0, R0, 0x390 ;  /* 0x0000039000007836 */ /* 0x004fe20000000000 */
[----:B------:R-:W-:Y:S04]  /*6930*/  ISETP.GE.AND P0, PT, R40, 0x1, PT ;  /* 0x000000012800780c */ /* 0x000fe80003f06270 */
[----:B------:R-:W1:Y:S01]  /*6940*/  LDC.64 R10, c[0x0][0xb18] ;  /* 0x0002c600ff0a7b82 */ /* 0x000e620000000a00 */
[----:B------:R-:W-:Y:S01]  /*6950*/  PRMT R0, RZ, 0x654, R0 ;  /* 0x00000654ff007816 */ /* 0x000fe20000000000 */
[----:B------:R-:W-:Y:S01]  /*6960*/  @!PT LDS RZ, [RZ] ;  /* 0x00000000fffff984 */ /* 0x000fe20000000800 */
[----:B------:R-:W-:Y:S01]  /*6970*/  @!PT LDS RZ, [RZ] ;  /* 0x00000000fffff984 */ /* 0x000fe20000000800 */
[----:B------:R-:W-:Y:S01]  /*6980*/  @!PT LDS RZ, [RZ] ;  /* 0x00000000fffff984 */ /* 0x000fe20000000800 */
[----:B------:R-:W-:Y:S01]  /*6990*/  @!PT LDS RZ, [RZ] ;  /* 0x00000000fffff984 */ /* 0x000fe20000000800 */
[----:B------:R2:W-:Y:S06]  /*69a0*/  MEMBAR.ALL.CTA ;  /* 0x0000000000007992 */ /* 0x0005ec0000008000 */
[----:B--2---:R-:W2:Y:S01]  /*69b0*/  FENCE.VIEW.ASYNC.S ;  /* 0x00000000000073c6 */ /* 0x004ea20000000000 */
[----:B------:R-:W1:Y:S08]  /*69c0*/  @!P1 LDC R14, c[0x0][0xb20] ;  /* 0x0002c800ff0e9b82 */ /* 0x000e700000000800 */
[----:B------:R-:W1:Y:S01]  /*69d0*/  @!P1 LDC R9, c[0x0][0xb0c] ;  /* 0x0002c300ff099b82 */ /* 0x000e620000000800 */
[----:B--2---:R2:W-:Y:S01]  /*69e0*/  SYNCS.ARRIVE.TRANS64.RED.A1T0 RZ, [R0+URZ], RZ ;  /* 0x000000ff00ff79a7 */ /* 0x0045e200081004ff */
[----:B---3--:R-:W-:Y:S04]  /*69f0*/  LOP3.LUT P4, RZ, R18, 0x1, RZ, 0xc0, !PT ;  /* 0x0000000112ff7812 */ /* 0x008fe8000788c0ff */
[----:B------:R-:W-:Y:S09]  /*6a00*/  P2R R110, PR, RZ, 0x10 ;  /* 0x00000010ff6e7803 */ /* 0x000ff20000000000 */
[----:B------:R-:W-:Y:S02]  /*6a10*/  @P4 MOV R45, R16 ;  /* 0x00000010002d4202 */ /* 0x000fe40000000f00 */
[----:B------:R-:W-:Y:S01]  /*6a20*/  @P4 LOP3.LUT R43, R17, 0xffff, RZ, 0xc0, !PT ;  /* 0x0000ffff112b4812 */ /* 0x000fe200078ec0ff */
[----:B--2-4-:R-:W-:Y:S06]  /*6a30*/  @!P0 BRA `(.L_x_129) ;  /* 0x0000000000a48947 */ /* 0x014fec0003800000 */
[----:B------:R-:W-:Y:S01]  /*6a40*/  IMAD.HI.U32 R21, R100, R39, RZ ;  /* 0x0000002764157227 */ /* 0x000fe200078e00ff */
[----:B------:R-:W-:Y:S02]  /*6a50*/  ISETP.NE.AND P0, PT, R38, 0x1, PT ;  /* 0x000000012600780c */ /* 0x000fe40003f05270 */
[----:B------:R-:W-:Y:S01]  /*6a60*/  ISETP.NE.AND P2, PT, R40, 0x1, PT ;  /* 0x000000012800780c */ /* 0x000fe20003f45270 */
[----:B------:R-:W-:Y:S01]  /*6a70*/  IMAD.HI.U32 R20, R99, R88, RZ ;  /* 0x0000005863147227 */ /* 0x000fe200078e00ff */
[----:B------:R-:W-:Y:S02]  /*6a80*/  SHF.R.U32.HI R21, RZ, R98, R21 ;  /* 0x00000062ff157219 */ /* 0x000fe40000011615 */
[----:B------:R-:W-:Y:S01]  /*6a90*/  ISETP.NE.AND P3, PT, R42, 0x1, PT ;  /* 0x000000012a00780c */ /* 0x000fe20003f65270 */
[----:B------:R-:W-:Y:S01]  /*6aa0*/  IMAD.HI.U32 R24, R45, R88, RZ ;  /* 0x000000582d187227 */ /* 0x000fe200078e00ff */
[----:B------:R-:W-:Y:S02]  /*6ab0*/  SHF.R.U32.HI R20, RZ, R89, R20 ;  /* 0x00000059ff147219 */ /* 0x000fe40000011614 */
[----:B------:R-:W-:Y:S01]  /*6ac0*/  SEL R3, R100, R21, !P0 ;  /* 0x0000001564037207 */ /* 0x000fe20004000000 */
[----:B------:R-:W-:Y:S01]  /*6ad0*/  IMAD.HI.U32 R21, R43, R39, RZ ;  /* 0x000000272b157227 */ /* 0x000fe200078e00ff */
[----:B------:R-:W-:Y:S02]  /*6ae0*/  SEL R7, R99, R20, !P3 ;  /* 0x0000001463077207 */ /* 0x000fe40005800000 */
[----:B------:R-:W-:Y:S01]  /*6af0*/  SHF.R.U32.HI R24, RZ, R89, R24 ;  /* 0x00000059ff187219 */ /* 0x000fe20000011618 */
[-C--:B------:R-:W-:Y:S04]  /*6b00*/  IMAD.HI.U32 R20, R3, R36.reuse, RZ ;  /* 0x0000002403147227 */ /* 0x080fe800078e00ff */
[----:B------:R-:W-:Y:S01]  /*6b10*/  IMAD.HI.U32 R22, R7, R36, RZ ;  /* 0x0000002407167227 */ /* 0x000fe200078e00ff */
[-C--:B------:R-:W-:Y:S02]  /*6b20*/  @P2 SHF.R.U32.HI R3, RZ, R37.reuse, R20 ;  /* 0x00000025ff032219 */ /* 0x080fe40000011614 */
[----:B------:R-:W-:Y:S02]  /*6b30*/  SHF.R.U32.HI R20, RZ, R98, R21 ;  /* 0x00000062ff147219 */ /* 0x000fe40000011615 */
[----:B------:R-:W-:Y:S01]  /*6b40*/  @P2 SHF.R.U32.HI R7, RZ, R37, R22 ;  /* 0x00000025ff072219 */ /* 0x000fe20000011616 */
[C---:B------:R-:W-:Y:S01]  /*6b50*/  IMAD R2, R40.reuse, R3, RZ ;  /* 0x0000000328027224 */ /* 0x040fe200078e02ff */
[----:B------:R-:W-:Y:S02]  /*6b60*/  SEL R5, R43, R20, !P0 ;  /* 0x000000142b057207 */ /* 0x000fe40004000000 */
[----:B------:R-:W-:Y:S01]  /*6b70*/  SEL R3, R45, R24, !P3 ;  /* 0x000000182d037207 */ /* 0x000fe20005800000 */
[----:B------:R-:W-:Y:S01]  /*6b80*/  IMAD R4, R40, R7, RZ ;  /* 0x0000000728047224 */ /* 0x000fe200078e02ff */
[C---:B------:R-:W-:Y:S01]  /*6b90*/  ISETP.GE.AND P0, PT, R5.reuse, R2, PT ;  /* 0x000000020500720c */ /* 0x040fe20003f06270 */
[----:B------:R-:W-:Y:S03]  /*6ba0*/  IMAD.HI.U32 R6, R5, R36, RZ ;  /* 0x0000002405067227 */ /* 0x000fe600078e00ff */
[----:B------:R-:W-:Y:S01]  /*6bb0*/  ISETP.GE.OR P0, PT, R3, R4, P0 ;  /* 0x000000040300720c */ /* 0x000fe20000706670 */
[----:B------:R-:W-:Y:S01]  /*6bc0*/  IMAD.MOV R4, RZ, RZ, -R3 ;  /* 0x000000ffff047224 */ /* 0x000fe200078e0a03 */
[-C--:B------:R-:W-:Y:S03]  /*6bd0*/  SHF.R.U32.HI R6, RZ, R37.reuse, R6 ;  /* 0x00000025ff067219 */ /* 0x080fe60000011606 */
[----:B------:R-:W-:Y:S01]  /*6be0*/  IMAD R45, R42, R4, R45 ;  /* 0x000000042a2d7224 */ /* 0x000fe200078e022d */
[----:B------:R-:W-:Y:S05]  /*6bf0*/  SEL R15, R5, R6, !P2 ;  /* 0x00000006050f7207 */ /* 0x000fea0005000000 */
[----:B------:R-:W-:Y:S02]  /*6c00*/  IMAD.MOV R6, RZ, RZ, -R15 ;  /* 0x000000ffff067224 */ /* 0x000fe400078e0a0f */
[C---:B------:R-:W-:Y:S04]  /*6c10*/  @!P0 IMAD.HI.U32 R2, R3.reuse, R36, RZ ;  /* 0x0000002403028227 */ /* 0x040fe800078e00ff */
[----:B------:R-:W-:Y:S01]  /*6c20*/  IMAD R6, R40, R6, R5 ;  /* 0x0000000628067224 */ /* 0x000fe200078e0205 */
[----:B------:R-:W-:Y:S04]  /*6c30*/  @!P0 SHF.R.U32.HI R2, RZ, R37, R2 ;  /* 0x00000025ff028219 */ /* 0x000fe80000011602 */
[----:B------:R-:W-:Y:S02]  /*6c40*/  @!P0 SEL R0, R3, R2, !P2 ;  /* 0x0000000203008207 */ /* 0x000fe40005000000 */
[----:B------:R-:W-:Y:S02]  /*6c50*/  IADD3 R2, PT, PT, -R5, RZ, RZ ;  /* 0x000000ff05027210 */ /* 0x000fe40007ffe1ff */
[----:B------:R-:W-:Y:S01]  /*6c60*/  @!P0 IADD3 R8, PT, PT, R15, -R0, RZ ;  /* 0x800000000f088210 */ /* 0x000fe20007ffe0ff */
[----:B------:R-:W-:Y:S02]  /*6c70*/  @!P0 IMAD R0, R7, R6, R0 ;  /* 0x0000000607008224 */ /* 0x000fe400078e0200 */
[----:B------:R-:W-:Y:S02]  /*6c80*/  IMAD R43, R38, R2, R43 ;  /* 0x00000002262b7224 */ /* 0x000fe400078e022b */
[----:B------:R-:W-:Y:S02]  /*6c90*/  @!P0 IMAD R5, R8, R40, R3 ;  /* 0x0000002808058224 */ /* 0x000fe400078e0203 */
[----:B------:R-:W-:Y:S04]  /*6ca0*/  @!P0 IMAD.MOV.U32 R3, RZ, RZ, R0 ;  /* 0x000000ffff038224 */ /* 0x000fe800078e0000 */
[----:B------:R-:W-:Y:S02]  /*6cb0*/  IMAD R45, R3, R42, R45 ;  /* 0x0000002a032d7224 */ /* 0x000fe400078e022d */
[----:B------:R-:W-:Y:S07]  /*6cc0*/  IMAD R43, R5, R38, R43 ;  /* 0x00000026052b7224 */ /* 0x000fee00078e022b */
.L_x_129:
[----:B------:R-:W-:Y:S01]  /*6cd0*/  @!P1 IMAD.HI.U32 R0, R45, R12, RZ ;  /* 0x0000000c2d009227 */ /* 0x000fe200078e00ff */
[----:B-1----:R-:W-:Y:S01]  /*6ce0*/  @!P1 ISETP.NE.AND P0, PT, R10, 0x1, PT ;  /* 0x000000010a00980c */ /* 0x002fe20003f05270 */
[----:B------:R-:W-:Y:S01]  /*6cf0*/  ULOP3.LUT UP0, URZ, UR42, 0x1b0, URZ, 0xc0, !UPT ;  /* 0x000001b02aff7892 */ /* 0x000fe2000f80c0ff */
[----:B------:R-:W-:Y:S01]  /*6d00*/  @!P1 ISETP.NE.AND P2, PT, R9, 0x1, PT ;  /* 0x000000010900980c */ /* 0x000fe20003f45270 */
[----:B------:R-:W-:Y:S01]  /*6d10*/  @!P1 IMAD.HI.U32 R3, R43, R11, RZ ;  /* 0x0000000b2b039227 */ /* 0x000fe200078e00ff */
[----:B------:R-:W-:Y:S02]  /*6d20*/  @!P1 SHF.R.U32.HI R0, RZ, R13, R0 ;  /* 0x0000000dff009219 */ /* 0x000fe40000011600 */
[----:B------:R-:W-:Y:S01]  /*6d30*/  @P4 SHF.R.U32.HI R105, RZ, 0x10, R17 ;  /* 0x00000010ff694819 */ /* 0x000fe20000011611 */
[----:B------:R-:W-:Y:S01]  /*6d40*/  VIADD R111, R111, 0x1 ;  /* 0x000000016f6f7836 */ /* 0x000fe20000000000 */
[----:B------:R-:W-:Y:S02]  /*6d50*/  @!P1 SHF.R.U32.HI R2, RZ, R14, R3 ;  /* 0x0000000eff029219 */ /* 0x000fe40000011603 */
[----:B------:R-:W-:Y:S02]  /*6d60*/  @!P1 SEL R3, R45, R0, !P2 ;  /* 0x000000002d039207 */ /* 0x000fe40005000000 */
[----:B------:R-:W-:Y:S05]  /*6d70*/  @!P1 SEL R2, R43, R2, !P0 ;  /* 0x000000022b029207 */ /* 0x000fea0004000000 */
[----:B------:R-:W-:Y:S02]  /*6d80*/  @!P1 IMAD.IADD R0, R2, 0x1, -R3 ;  /* 0x0000000102009824 */ /* 0x000fe400078e0a03 */
[----:B------:R-:W-:Y:S02]  /*6d90*/  @!P1 IMAD.IADD R2, R3, 0x1, -R2 ;  /* 0x0000000103029824 */ /* 0x000fe400078e0a02 */
[----:B------:R-:W-:Y:S02]  /*6da0*/  @!P1 IMAD R45, R0, R9, R45 ;  /* 0x00000009002d9224 */ /* 0x000fe400078e022d */
[----:B------:R-:W-:Y:S01]  /*6db0*/  @!P1 IMAD R43, R2, R10, R43 ;  /* 0x0000000a022b9224 */ /* 0x000fe200078e022b */
[----:B------:R-:W-:Y:S06]  /*6dc0*/  BRA.U !UP0, `(.L_x_130) ;  /* 0x0000000108407547 */ /* 0x000fec000b800000 */
[----:B------:R-:W1:Y:S01]  /*6dd0*/  LDCU.64 UR8, c[0x4][0x80] ;  /* 0x01001000ff0877ac */ /* 0x000e620008000a00 */
[----:B------:R-:W-:Y:S01]  /*6de0*/  MOV R3, 0x0 ;  /* 0x0000000000037802 */ /* 0x000fe20000000f00 */
[----:B------:R-:W-:Y:S02]  /*6df0*/  HFMA2 R12, -RZ, RZ, 0, 5.9604644775390625e-08 ;  /* 0x00000001ff0c7431 */ /* 0x000fe400000001ff */
[----:B------:R-:W-:Y:S02]  /*6e00*/  IMAD.MOV.U32 R8, RZ, RZ, 0x70 ;  /* 0x00000070ff087424 */ /* 0x000fe400078e00ff */
[----:B------:R-:W-:Y:S01]  /*6e10*/  IMAD.MOV.U32 R13, RZ, RZ, RZ ;  /* 0x000000ffff0d7224 */ /* 0x000fe200078e00ff */
[----:B------:R-:W2:Y:S01]  /*6e20*/  LDCU.64 UR6, c[0x4][0x88] ;  /* 0x01001100ff0677ac */ /* 0x000ea20008000a00 */
[----:B------:R-:W3:Y:S01]  /*6e30*/  LDC.64 R2, c[0x4][R3] ;  /* 0x0100000003027b82 */ /* 0x000ee20000000a00 */
[----:B------:R-:W4:Y:S01]  /*6e40*/  LDCU.64 UR4, c[0x4][0x8] ;  /* 0x01000100ff0477ac */ /* 0x000f220008000a00 */
[----:B-1----:R-:W-:Y:S01]  /*6e50*/  MOV R5, UR9 ;  /* 0x0000000900057c02 */ /* 0x002fe20008000f00 */
[----:B------:R-:W-:Y:S01]  /*6e60*/  IMAD.U32 R4, RZ, RZ, UR8 ;  /* 0x00000008ff047e24 */ /* 0x000fe2000f8e00ff */
[----:B--2---:R-:W-:Y:S01]  /*6e70*/  MOV R7, UR7 ;  /* 0x0000000700077c02 */ /* 0x004fe20008000f00 */
[----:B------:R-:W-:Y:S01]  /*6e80*/  IMAD.U32 R6, RZ, RZ, UR6 ;  /* 0x00000006ff067e24 */ /* 0x000fe2000f8e00ff */
[----:B----4-:R-:W-:Y:S01]  /*6e90*/  MOV R11, UR5 ;  /* 0x00000005000b7c02 */ /* 0x010fe20008000f00 */
[----:B------:R-:W-:Y:S02]  /*6ea0*/  IMAD.U32 R10, RZ, RZ, UR4 ;  /* 0x00000004ff0a7e24 */ /* 0x000fe4000f8e00ff */
[----:B------:R-:W-:Y:S07]  /*6eb0*/  LEPC R20, `(.L_x_130) ;  /* 0x000000001014794e */ /* 0x000fee0000000000 */
[----:B---3-5:R-:W-:Y:S05]  /*6ec0*/  CALL.ABS.NOINC R2 ;  /* 0x0000000002007343 */ /* 0x028fea0003c00000 */
.L_x_130:
[----:B------:R-:W-:Y:S01]  /*6ed0*/  LOP3.LUT P0, RZ, R109, 0x1b0, RZ, 0xc0, !PT ;  /* 0x000001b06dff7812 */ /* 0x000fe2000780c0ff */
[----:B------:R-:W-:Y:S11]  /*6ee0*/  BSSY.RECONVERGENT B6, `(.L_x_131) ;  /* 0x0000013000067945 */ /* 0x000ff60003800200 */
[----:B------:R-:W-:Y:S01]  /*6ef0*/  @!UPT UIADD3 URZ, UPT, UPT, URZ, URZ, URZ ;  /* 0x000000fffffff290 */ /* 0x000fe2000fffe0ff */
[----:B------:R-:W-:Y:S05]  /*6f00*/  @!P0 BRA `(.L_x_132) ;  /* 0x0000000000408947 */ /* 0x000fea0003800000 */
        /* <DEDUP_REMOVED lines=16> */
.L_x_132:
[----:B------:R-:W-:Y:S05]  /*7010*/  BSYNC.RECONVERGENT B6 ;  /* 0x0000000000067941 */ /* 0x000fea0003800200 */
.L_x_131:
[----:B------:R-:W-:Y:S01]  /*7020*/  ISETP.NE.U32.AND P3, PT, R86, RZ, PT ;  /* 0x000000ff5600720c */ /* 0x000fe20003f65070 */
[----:B------:R-:W-:Y:S01]  /*7030*/  UISETP.NE.AND UP1, UPT, UR44, URZ, UPT ;  /* 0x000000ff2c00728c */ /* 0x000fe2000bf25270 */
[----:B------:R-:W-:Y:S02]  /*7040*/  ISETP.NE.U32.AND P4, PT, R82, RZ, PT ;  /* 0x000000ff5200720c */ /* 0x000fe40003f85070 */
[----:B------:R-:W-:Y:S02]  /*7050*/  ISETP.NE.AND.EX P3, PT, R87, RZ, PT, P3 ;  /* 0x000000ff5700720c */ /* 0x000fe40003f65330 */
[----:B------:R-:W-:Y:S02]  /*7060*/  PLOP3.LUT P1, PT, PT, PT, PT, 0x8, 0x80 ;  /* 0x000000000080781c */ /* 0x000fe40003f2e170 */
[----:B------:R-:W-:Y:S02]  /*7070*/  PLOP3.LUT P0, PT, PT, PT, UP1, 0x80, 0x8 ;  /* 0x000000000008781c */ /* 0x000fe40003f0f018 */
[----:B------:R-:W-:Y:S02]  /*7080*/  ISETP.NE.AND.EX P4, PT, R83, RZ, PT, P4 ;  /* 0x000000ff5300720c */ /* 0x000fe40003f85340 */
[----:B------:R-:W1:Y:S09]  /*7090*/  @UP1 LDCU.64 UR4, c[0x0][0x888] ;  /* 0x00011100ff0417ac */ /* 0x000e720008000a00 */
[----:B------:R-:W-:Y:S01]  /*70a0*/  @P0 PLOP3.LUT P1, PT, P3, PT, PT, 0x80, 0x8 ;  /* 0x000000000008081c */ /* 0x000fe20001f2f070 */
[----:B-1----:R-:W-:Y:S04]  /*70b0*/  @UP1 UISETP.NE.U32.AND UP0, UPT, UR4, URZ, UPT ;  /* 0x000000ff0400128c */ /* 0x002fe8000bf05070 */
[----:B------:R-:W-:Y:S04]  /*70c0*/  @UP1 UISETP.NE.AND.EX UP0, UPT, UR5, URZ, UPT, UP0 ;  /* 0x000000ff0500128c */ /* 0x000fe8000bf05300 */
[----:B------:R-:W-:Y:S01]  /*70d0*/  @UP1 USEL UR4, URZ, 0xffffffff, UP0 ;  /* 0xffffffffff041887 */ /* 0x000fe20008000000 */
[----:B------:R-:W-:Y:S11]  /*70e0*/  @!P3 BRA `(.L_x_133) ;  /* 0x00000000002cb947 */ /* 0x000ff60003800000 */
[----:B------:R-:W-:Y:S01]  /*70f0*/  ISETP.NE.U32.AND P2, PT, R84, RZ, PT ;  /* 0x000000ff5400720c */ /* 0x000fe20003f45070 */
[----:B------:R-:W-:Y:S03]  /*7100*/  IMAD.MOV.U32 R96, RZ, RZ, 0x1 ;  /* 0x00000001ff607424 */ /* 0x000fe600078e00ff */
[----:B------:R-:W-:Y:S11]  /*7110*/  ISETP.NE.AND.EX P2, PT, R85, RZ, PT, P2 ;  /* 0x000000ff5500720c */ /* 0x000ff60003f45320 */
[----:B------:R-:W-:Y:S02]  /*7120*/  @!UPT UIADD3 URZ, UPT, UPT, URZ, URZ, URZ ;  /* 0x000000fffffff290 */ /* 0x000fe4000fffe0ff */
[----:B------:R-:W1:Y:S01]  /*7130*/  @P2 LDC.64 R2, c[0x0][0x888] ;  /* 0x00022200ff022b82 */ /* 0x000e620000000a00 */
[----:B------:R-:W-:Y:S04]  /*7140*/  @P2 IMAD R0, R86, UR36, RZ ;  /* 0x0000002456002c24 */ /* 0x000fe8000f8e02ff */
[----:B-1----:R-:W-:Y:S04]  /*7150*/  @P2 IMAD.WIDE R2, R0, 0x4, R2 ;  /* 0x0000000400022825 */ /* 0x002fe800078e0202 */
[----:B------:R-:W-:Y:S01]  /*7160*/  HFMA2 R0, -RZ, RZ, 0, 5.9604644775390625e-08 ;  /* 0x00000001ff007431 */ /* 0x000fe200000001ff */
[----:B-----5:R1:W5:Y:S04]  /*7170*/  @P2 LDG.E R49, desc[UR40][R2.64] ;  /* 0x0000002802312981 */ /* 0x020368000c1e1900 */
[----:B------:R-:W-:Y:S01]  /*7180*/  @!P2 PRMT R96, R0, 0x7610, R96 ;  /* 0x000076100060a816 */ /* 0x000fe20000000060 */
[----:B-1----:R-:W2:Y:S06]  /*7190*/  @!P2 LDC R49, c[0x0][0x880] ;  /* 0x00022000ff31ab82 */ /* 0x002eac0000000800 */
.L_x_133:
[----:B------:R-:W-:Y:S05]  /*71a0*/  @!P4 BRA `(.L_x_134) ;  /* 0x000000000020c947 */ /* 0x000fea0003800000 */
[----:B------:R-:W-:Y:S04]  /*71b0*/  ISETP.NE.U32.AND P2, PT, R80, RZ, PT ;  /* 0x000000ff5000720c */ /* 0x000fe80003f45070 */
[----:B------:R-:W-:Y:S11]  /*71c0*/  ISETP.NE.AND.EX P2, PT, R81, RZ, PT, P2 ;  /* 0x000000ff5100720c */ /* 0x000ff60003f45320 */
[----:B------:R-:W-:Y:S02]  /*71d0*/  @!UPT UIADD3 URZ, UPT, UPT, URZ, URZ, URZ ;  /* 0x000000fffffff290 */ /* 0x000fe4000fffe0ff */
[----:B------:R-:W1:Y:S01]  /*71e0*/  @P2 LDC.64 R2, c[0x0][0x8a8] ;  /* 0x00022a00ff022b82 */ /* 0x000e620000000a00 */
[----:B------:R-:W-:Y:S04]  /*71f0*/  @P2 IMAD R0, R82, UR36, RZ ;  /* 0x0000002452002c24 */ /* 0x000fe8000f8e02ff */
[----:B-1----:R-:W-:Y:S05]  /*7200*/  @P2 IMAD.WIDE R2, R0, 0x4, R2 ;  /* 0x0000000400022825 */ /* 0x002fea00078e0202 */
[----:B-----5:R1:W5:Y:S02]  /*7210*/  @P2 LDG.E R47, desc[UR40][R2.64] ;  /* 0x00000028022f2981 */ /* 0x020364000c1e1900 */
[----:B-1----:R-:W3:Y:S02]  /*7220*/  @!P2 LDC R47, c[0x0][0x8a0] ;  /* 0x00022800ff2fab82 */ /* 0x002ee40000000800 */
.L_x_134:
[----:B--2--5:R-:W-:Y:S01]  /*7230*/  @P0 FSETP.NEU.AND P4, PT, R49, RZ, PT ;  /* 0x000000ff3100020b */ /* 0x024fe20003f8d000 */
[----:B------:R-:W-:Y:S01]  /*7240*/  IMAD.U32 R0, RZ, RZ, UR4 ;  /* 0x00000004ff007e24 */ /* 0x000fe2000f8e00ff */
[----:B------:R-:W-:Y:S01]  /*7250*/  @P0 LOP3.LUT P2, RZ, R96, 0xff, RZ, 0xc0, !PT ;  /* 0x000000ff60ff0812 */ /* 0x000fe2000784c0ff */
[----:B------:R-:W-:Y:S01]  /*7260*/  BSSY B1, `(.L_x_135) ;  /* 0x0000039000017945 */ /* 0x000fe20003800000 */
[----:B------:R-:W-:Y:S02]  /*7270*/  @P0 SEL R9, RZ, 0xffffffff, P4 ;  /* 0xffffffffff090807 */ /* 0x000fe40002000000 */
[----:B------:R-:W-:Y:S02]  /*7280*/  CS2R R54, SRZ ;  /* 0x0000000000367805 */ /* 0x000fe4000001ff00 */
[----:B------:R-:W-:Y:S02]  /*7290*/  LEA R92, R44, UR43, 0x3 ;  /* 0x0000002b2c5c7c11 */ /* 0x000fe4000f8e18ff */
[----:B------:R-:W-:Y:S02]  /*72a0*/  CS2R R52, SRZ ;  /* 0x0000000000347805 */ /* 0x000fe4000001ff00 */
[----:B------:R-:W-:Y:S02]  /*72b0*/  @P1 SEL R9, R0, R9, !P2 ;  /* 0x0000000900091207 */ /* 0x000fe40005000000 */
[----:B------:R-:W-:Y:S02]  /*72c0*/  CS2R R58, SRZ ;  /* 0x00000000003a7805 */ /* 0x000fe4000001ff00 */
[----:B------:R-:W-:Y:S02]  /*72d0*/  SHF.L.U32 R7, R108, 0x1f, RZ ;  /* 0x0000001f6c077819 */ /* 0x000fe400000006ff */
[----:B------:R-:W-:Y:S02]  /*72e0*/  CS2R R56, SRZ ;  /* 0x0000000000387805 */ /* 0x000fe4000001ff00 */
[----:B------:R-:W-:Y:S02]  /*72f0*/  @P0 LOP3.LUT R9, R9, 0x1, RZ, 0xc0, !PT ;  /* 0x0000000109090812 */ /* 0x000fe400078ec0ff */
[C---:B------:R-:W-:Y:S02]  /*7300*/  LEA.HI R5, R44.reuse, R44, RZ, 0x1 ;  /* 0x0000002c2c057211 */ /* 0x040fe400078f08ff */
[----:B------:R-:W-:Y:S02]  /*7310*/  ISETP.NE.U32.OR P1, PT, R9, 0x1, !P0 ;  /* 0x000000010900780c */ /* 0x000fe40004725470 */
[----:B------:R-:W-:Y:S01]  /*7320*/  PLOP3.LUT P5, PT, PT, PT, PT, 0x8, 0x80 ;  /* 0x000000000080781c */ /* 0x000fe20003fae170 */
[C---:B------:R-:W-:Y:S01]  /*7330*/  IMAD.SHL.U32 R3, R5.reuse, 0x20, RZ ;  /* 0x0000002005037824 */ /* 0x040fe200078e00ff */
[----:B------:R-:W-:Y:S04]  /*7340*/  LOP3.LUT R5, R5, 0xffe, RZ, 0xc0, !PT ;  /* 0x00000ffe05057812 */ /* 0x000fe800078ec0ff */
[----:B------:R-:W-:Y:S01]  /*7350*/  LOP3.LUT R3, R3, 0xffffffc0, RZ, 0xc0, !PT ;  /* 0xffffffc003037812 */ /* 0x000fe200078ec0ff */
[----:B------:R-:W-:Y:S04]  /*7360*/  IMAD.IADD R32, R44, 0x1, -R5 ;  /* 0x000000012c207824 */ /* 0x000fe800078e0a05 */
[----:B------:R-:W-:Y:S01]  /*7370*/  @P1 SHF.L.U32 R2, R106, 0x1f, RZ ;  /* 0x0000001f6a021819 */ /* 0x000fe200000006ff */
[----:B------:R-:W-:Y:S03]  /*7380*/  IMAD.IADD R3, R46, 0x1, R3 ;  /* 0x000000012e037824 */ /* 0x000fe600078e0203 */
[----:B------:R-:W1:Y:S01]  /*7390*/  @P1 SYNCS.PHASECHK.TRANS64.TRYWAIT P0, [UR43+0x360], R2 ;  /* 0x00036002ff0015a7 */ /* 0x000e62000800112b */
[----:B------:R-:W-:Y:S01]  /*73a0*/  IMAD R32, R32, 0x100000, R3 ;  /* 0x0010000020207824 */ /* 0x000fe200078e0203 */
[----:B------:R2:W4:Y:S01]  /*73b0*/  SYNCS.PHASECHK.TRANS64.TRYWAIT P4, [R92+URZ+0x3a0], R7 ;  /* 0x0003a0075c0075a7 */ /* 0x00052200080811ff */
[----:B-1----:R-:W-:Y:S01]  /*73c0*/  @P1 PLOP3.LUT P5, PT, P0, PT, PT, 0x8, 0x80 ;  /* 0x000000000080181c */ /* 0x002fe200007ae170 */
[----:B------:R-:W-:Y:S01]  /*73d0*/  @!UPT UIADD3 URZ, UPT, UPT, URZ, URZ, URZ ;  /* 0x000000fffffff290 */ /* 0x000fe2000fffe0ff */
[----:B--2---:R-:W-:Y:S11]  /*73e0*/  @!P1 BRA `(.L_x_136) ;  /* 0x0000000000809947 */ /* 0x004ff60003800000 */
[----:B------:R-:W-:Y:S01]  /*73f0*/  ISETP.NE.U32.AND P0, PT, RZ, UR38, PT ;  /* 0x00000026ff007c0c */ /* 0x000fe2000bf05070 */
[----:B------:R-:W-:Y:S01]  /*7400*/  BSSY B0, `(.L_x_137) ;  /* 0x0000012000007945 */ /* 0x000fe20003800000 */
[----:B------:R-:W-:Y:S02]  /*7410*/  FSETP.NEU.AND P2, PT, R49, RZ, PT ;  /* 0x000000ff3100720b */ /* 0x000fe40003f4d000 */
[----:B------:R-:W-:Y:S02]  /*7420*/  CS2R R58, SRZ ;  /* 0x00000000003a7805 */ /* 0x000fe4000001ff00 */
[----:B------:R-:W-:Y:S02]  /*7430*/  ISETP.NE.AND.EX P0, PT, RZ, UR39, PT, P0 ;  /* 0x00000027ff007c0c */ /* 0x000fe4000bf05300 */
[----:B------:R-:W-:Y:S02]  /*7440*/  CS2R R56, SRZ ;  /* 0x0000000000387805 */ /* 0x000fe4000001ff00 */
[----:B------:R-:W-:Y:S02]  /*7450*/  LOP3.LUT P1, RZ, R96, 0xff, RZ, 0xc0, !PT ;  /* 0x000000ff60ff7812 */ /* 0x000fe4000782c0ff */
[----:B------:R-:W-:Y:S02]  /*7460*/  CS2R R54, SRZ ;  /* 0x0000000000367805 */ /* 0x000fe4000001ff00 */
[----:B------:R-:W-:Y:S02]  /*7470*/  SEL R0, RZ, 0xffffffff, P2 ;  /* 0xffffffffff007807 */ /* 0x000fe40001000000 */
[----:B------:R-:W-:Y:S02]  /*7480*/  CS2R R52, SRZ ;  /* 0x0000000000347805 */ /* 0x000fe4000001ff00 */
[----:B------:R-:W-:Y:S04]  /*7490*/  SEL R3, RZ, 0xffffffff, P0 ;  /* 0xffffffffff037807 */ /* 0x000fe80000000000 */
[----:B------:R-:W-:Y:S04]  /*74a0*/  @P3 SEL R0, R3, R0, !P1 ;  /* 0x0000000003003207 */ /* 0x000fe80004800000 */
[----:B------:R-:W-:Y:S04]  /*74b0*/  LOP3.LUT R0, R0, 0x1, RZ, 0xc0, !PT ;  /* 0x0000000100007812 */ /* 0x000fe800078ec0ff */
[----:B------:R-:W-:Y:S01]  /*74c0*/  ISETP.NE.U32.AND P0, PT, R0, 0x1, PT ;  /* 0x000000010000780c */ /* 0x000fe20003f05070 */
[----:B------:R-:W-:Y:S01]  /*74d0*/  @!UPT UIADD3 URZ, UPT, UPT, URZ, URZ, URZ ;  /* 0x000000fffffff290 */ /* 0x000fe2000fffe0ff */
[----:B------:R-:W-:Y:S11]  /*74e0*/  @!P5 BRA `(.L_x_138) ;  /* 0x00000000000cd947 */ /* 0x000ff60003800000 */
[----:B------:R-:W-:Y:S04]  /*74f0*/  SHF.L.U32 R3, R106, 0x1f, RZ ;  /* 0x0000001f6a037819 */ /* 0x000fe800000006ff */
[----:B------:R-:W1:Y:S02]  /*7500*/  SYNCS.PHASECHK.TRANS64.TRYWAIT P1, [UR43+0x360], R3 ;  /* 0x00036003ff0075a7 */ /* 0x000e64000802112b */
[----:B-1----:R-:W-:Y:S05]  /*7510*/  @!P1 BRA `(.L_x_139) ;  /* 0x0000002800049947 */ /* 0x002fea0003800000 */
.L_x_138:
[----:B------:R-:W-:Y:S05]  /*7520*/  BSYNC B0 ;  /* 0x0000000000007941 */ /* 0x000fea0003800000 */
.L_x_137:
[----:B------:R2:W1:Y:S01]  /*7530*/  @P0 LDS.128 R56, [R103+UR43+0x600] ;  /* 0x0006002b67380984 */ /* 0x0004620008000c00 */
[----:B------:R-:W-:Y:S01]  /*7540*/  UIADD3 UR4, UPT, UPT, UR43, 0x368, URZ ;  /* 0x000003682b047890 */ /* 0x000fe2000fffe0ff */
[----:B------:R-:W-:Y:S02]  /*7550*/  LOP3.LUT R106, R106, 0x1, RZ, 0x3c, !PT ;  /* 0x000000016a6a7812 */ /* 0x000fe400078e3cff */
[----:B------:R2:W1:Y:S01]  /*7560*/  @P0 LDS.128 R52, [R102+0x10] ;  /* 0x0000100066340984 */ /* 0x0004620000000c00 */
[----:B------:R-:W-:Y:S01]  /*7570*/  UPRMT UR4, UR37, 0x654, UR4 ;  /* 0x0000065425047896 */ /* 0x000fe20008000004 */
[----:B------:R-:W-:Y:S01]  /*7580*/  @!PT LDS RZ, [RZ] ;  /* 0x00000000fffff984 */ /* 0x000fe20000000800 */
[----:B------:R-:W-:Y:S01]  /*7590*/  @!PT LDS RZ, [RZ] ;  /* 0x00000000fffff984 */ /* 0x000fe20000000800 */
[----:B------:R-:W-:Y:S01]  /*75a0*/  @!PT LDS RZ, [RZ] ;  /* 0x00000000fffff984 */ /* 0x000fe20000000800 */
[----:B------:R-:W-:Y:S01]  /*75b0*/  @!PT LDS RZ, [RZ] ;  /* 0x00000000fffff984 */ /* 0x000fe20000000800 */
[----:B------:R5:W-:Y:S06]  /*75c0*/  MEMBAR.ALL.CTA ;  /* 0x0000000000007992 */ /* 0x000bec0000008000 */
[----:B-----5:R-:W5:Y:S02]  /*75d0*/  FENCE.VIEW.ASYNC.S ;  /* 0x00000000000073c6 */ /* 0x020f640000000000 */
[----:B-----5:R-:W-:Y:S03]  /*75e0*/  SYNCS.ARRIVE.TRANS64.RED.A1T0 RZ, [UR4], RZ ;  /* 0x000000ffffff79a7 */ /* 0x020fe60008100404 */
.L_x_136:
[----:B------:R-:W-:Y:S05]  /*75f0*/  BSYNC B1 ;  /* 0x0000000000017941 */ /* 0x000fea0003800000 */
.L_x_135:
[----:B-1----:R-:W-:Y:S04]  /*7600*/  SHF.R.U32.HI R3, RZ, 0x15, R32 ;  /* 0x00000015ff037819 */ /* 0x002fe80000011620 */
[----:B------:R-:W-:Y:S01]  /*7610*/  LOP3.LUT P0, RZ, R3, 0x3, R104, 0x48, !PT ;  /* 0x0000000303ff7812 */ /* 0x000fe20007804868 */
[----:B------:R-:W-:Y:S01]  /*7620*/  @!UPT UIADD3 URZ, UPT, UPT, URZ, URZ, URZ ;  /* 0x000000fffffff290 */ /* 0x000fe2000fffe0ff */
[----:B----4-:R-:W-:Y:S11]  /*7630*/  @P4 BRA `(.L_x_140) ;  /* 0x0000000000084947 */ /* 0x010ff60003800000 */
[----:B------:R-:W1:Y:S02]  /*7640*/  SYNCS.PHASECHK.TRANS64.TRYWAIT P1, [R92+URZ+0x3a0], R7 ;  /* 0x0003a0075c0075a7 */ /* 0x000e6400080211ff */
[----:B-1----:R-:W-:Y:S05]  /*7650*/  @!P1 BRA `(.L_x_141) ;  /* 0x0000002400cc9947 */ /* 0x002fea0003800000 */
.L_x_140:
[----:B------:R-:W-:Y:S05]  /*7660*/  @!P0 BRA `(.L_x_142) ;  /* 0x0000000000408947 */ /* 0x000fea0003800000 */
[----:B------:R-:W4:Y:S01]  /*7670*/  LDCU.64 UR8, c[0x4][0x70] ;  /* 0x01000e00ff0877ac */ /* 0x000f220008000a00 */
[----:B------:R-:W-:Y:S01]  /*7680*/  MOV R3, 0x0 ;  /* 0x0000000000037802 */ /* 0x000fe20000000f00 */
[----:B------:R-:W-:Y:S02]  /*7690*/  HFMA2 R12, -RZ, RZ, 0, 5.9604644775390625e-08 ;  /* 0x00000001ff0c7431 */ /* 0x000fe400000001ff */
[----:B------:R-:W-:Y:S02]  /*76a0*/  IMAD.MOV.U32 R8, RZ, RZ, 0x192 ;  /* 0x00000192ff087424 */ /* 0x000fe400078e00ff */
[----:B------:R-:W-:Y:S01]  /*76b0*/  IMAD.MOV.U32 R13, RZ, RZ, RZ ;  /* 0x000000ffff0d7224 */ /* 0x000fe200078e00ff */
[----:B------:R-:W1:Y:S01]  /*76c0*/  LDCU.64 UR6, c[0x4][0x78] ;  /* 0x01000f00ff0677ac */ /* 0x000e620008000a00 */
[----:B------:R-:W2:Y:S01]  /*76d0*/  LDC.64 R2, c[0x4][R3] ;  /* 0x0100000003027b82 */ /* 0x000ea20000000a00 */
[----:B------:R-:W5:Y:S01]  /*76e0*/  LDCU.64 UR4, c[0x4][0x10] ;  /* 0x01000200ff0477ac */ /* 0x000f620008000a00 */
[----:B----4-:R-:W-:Y:S01]  /*76f0*/  MOV R5, UR9 ;  /* 0x0000000900057c02 */ /* 0x010fe20008000f00 */
[----:B------:R-:W-:Y:S01]  /*7700*/  IMAD.U32 R4, RZ, RZ, UR8 ;  /* 0x00000008ff047e24 */ /* 0x000fe2000f8e00ff */
[----:B-1----:R-:W-:Y:S01]  /*7710*/  MOV R7, UR7 ;  /* 0x0000000700077c02 */ /* 0x002fe20008000f00 */
[----:B------:R-:W-:Y:S01]  /*7720*/  IMAD.U32 R6, RZ, RZ, UR6 ;  /* 0x00000006ff067e24 */ /* 0x000fe2000f8e00ff */
[----:B-----5:R-:W-:Y:S01]  /*7730*/  MOV R11, UR5 ;  /* 0x00000005000b7c02 */ /* 0x020fe20008000f00 */
[----:B------:R-:W-:Y:S02]  /*7740*/  IMAD.U32 R10, RZ, RZ, UR4 ;  /* 0x00000004ff0a7e24 */ /* 0x000fe4000f8e00ff */
[----:B------:R-:W-:Y:S07]  /*7750*/  LEPC R20, `(.L_x_142) ;  /* 0x000000001014794e */ /* 0x000fee0000000000 */
[----:B--23--:R-:W-:Y:S05]  /*7760*/  CALL.ABS.NOINC R2 ;  /* 0x0000000002007343 */ /* 0x00cfea0003c00000 */
.L_x_142:
[----:B------:R-:W-:Y:S01]  /*7770*/  LOP3.LUT P0, RZ, R101, 0x60, RZ, 0xc0, !PT ;  /* 0x0000006065ff7812 */ /* 0x000fe2000780c0ff */
[----:B------:R-:W-:Y:S05]  /*7780*/  WARPSYNC.ALL ;  /* 0x0000000000007948 */ /* 0x000fea0003800000 */
[----:B------:R-:W-:Y:S01]  /*7790*/  R2UR UR4, R32 ;  /* 0x00000000200472ca */ /* 0x000fe200000e0000 */
[----:B------:R-:W-:Y:S01]  /*77a0*/  BSSY.RECONVERGENT B0, `(.L_x_143) ;  /* 0x00000a0000007945 */ /* 0x000fe20003800200 */
[-C--:B------:R-:W-:Y:S02]  /*77b0*/  F2FP.F16.E5M2.UNPACK_B R50, R56.reuse ;  /* 0x00000038ff32723e */ /* 0x080fe400020004ff */
[----:B------:R-:W-:Y:S02]  /*77c0*/  F2FP.F16.E5M2.UNPACK_B R63, R56.H1 ;  /* 0x00000038ff3f723e */ /* 0x000fe400030004ff */
[-C--:B------:R-:W-:Y:S01]  /*77d0*/  F2FP.F16.E5M2.UNPACK_B R56, R57.reuse ;  /* 0x00000039ff38723e */ /* 0x080fe200020004ff */
[--C-:B------:R-:W-:Y:S01]  /*77e0*/  HADD2.F32 R48, -RZ, R50.reuse.H0_H0 ;  /* 0x20000032ff307230 */ /* 0x100fe20000004100 */
[----:B------:R-:W-:Y:S01]  /*77f0*/  F2FP.F16.E5M2.UNPACK_B R57, R57.H1 ;  /* 0x00000039ff39723e */ /* 0x000fe200030004ff */
[----:B------:R-:W-:Y:S01]  /*7800*/  HADD2.F32 R50, -RZ, R50.H1_H1 ;  /* 0x30000032ff327230 */ /* 0x000fe20000004100 */
[-C--:B------:R-:W-:Y:S01]  /*7810*/  F2FP.F16.E5M2.UNPACK_B R66, R52.reuse ;  /* 0x00000034ff42723e */ /* 0x080fe200020004ff */
[--C-:B------:R-:W-:Y:S01]  /*7820*/  HADD2.F32 R51, -RZ, R63.reuse.H0_H0 ;  /* 0x2000003fff337230 */ /* 0x100fe20000004100 */
[----:B------:R-:W-:Y:S01]  /*7830*/  F2FP.F16.E5M2.UNPACK_B R68, R52.H1 ;  /* 0x00000034ff44723e */ /* 0x000fe200030004ff */
[----:B-1----:R-:W-:Y:S01]  /*7840*/  LDTM.16dp32bit_t0_t15.x32 R4, tmem[UR4] ;  /* 0x00000004000479ee */ /* 0x002fe20008a80000 */
[----:B------:R-:W3:Y:S01]  /*7850*/  LDTM.16dp32bit_t16_t31.x32 R4, tmem[UR4+0x20] ;  /* 0x00002004000479ee */ /* 0x000ee20008aa0000 */
[----:B------:R-:W-:Y:S01]  /*7860*/  NOP ;  /* 0x0000000000007918 */ /* 0x000fe20000000000 */
[----:B------:R-:W-:Y:S01]  /*7870*/  R2UR UR5, R92 ;  /* 0x000000005c0572ca */ /* 0x000fe200000e0000 */
[--C-:B------:R-:W-:Y:S01]  /*7880*/  HADD2.F32 R65, -RZ, R66.reuse.H0_H0 ;  /* 0x20000042ff417230 */ /* 0x100fe20000004100 */
[----:B------:R-:W-:Y:S01]  /*7890*/  F2FP.F16.E5M2.UNPACK_B R61, R58 ;  /* 0x0000003aff3d723e */ /* 0x000fe200020004ff */
[----:B------:R-:W-:Y:S01]  /*78a0*/  HADD2.F32 R67, -RZ, R66.H1_H1 ;  /* 0x30000042ff437230 */ /* 0x000fe20000004100 */
[-C--:B------:R-:W-:Y:S01]  /*78b0*/  F2FP.F16.E5M2.UNPACK_B R70, R53.reuse ;  /* 0x00000035ff46723e */ /* 0x080fe200020004ff */
[----:B------:R-:W-:Y:S01]  /*78c0*/  HADD2.F32 R52, -RZ, R63.H1_H1 ;  /* 0x3000003fff347230 */ /* 0x000fe20000004100 */
[----:B------:R-:W-:Y:S01]  /*78d0*/  F2FP.F16.E5M2.UNPACK_B R72, R53.H1 ;  /* 0x00000035ff48723e */ /* 0x000fe200030004ff */
[----:B------:R-:W-:Y:S01]  /*78e0*/  HADD2.F32 R53, -RZ, R56.H0_H0 ;  /* 0x20000038ff357230 */ /* 0x000fe20000004100 */
[-C--:B------:R-:W-:Y:S01]  /*78f0*/  F2FP.F16.E5M2.UNPACK_B R74, R54.reuse ;  /* 0x00000036ff4a723e */ /* 0x080fe200020004ff */
[----:B------:R-:W-:Y:S01]  /*7900*/  HADD2.F32 R69, -RZ, R70.H0_H0 ;  /* 0x20000046ff457230 */ /* 0x000fe20000004100 */
[----:B------:R-:W-:Y:S01]  /*7910*/  F2FP.F16.E5M2.UNPACK_B R76, R54.H1 ;  /* 0x00000036ff4c723e */ /* 0x000fe200030004ff */
[----:B------:R-:W-:Y:S01]  /*7920*/  HADD2.F32 R54, -RZ, R56.H1_H1 ;  /* 0x30000038ff367230 */ /* 0x000fe20000004100 */
[----:B------:R-:W-:Y:S01]  /*7930*/  F2FP.F16.E5M2.UNPACK_B R60, R58.H1 ;  /* 0x0000003aff3c723e */ /* 0x000fe200030004ff */
[----:B------:R-:W-:Y:S01]  /*7940*/  UIADD3 UR5, UPT, UPT, UR5, 0x3c0, URZ ;  /* 0x000003c005057890 */ /* 0x000fe2000fffe0ff */
[----:B------:R-:W-:Y:S01]  /*7950*/  HADD2.F32 R58, -RZ, R61.H1_H1 ;  /* 0x3000003dff3a7230 */ /* 0x000fe20000004100 */
[----:B------:R-:W-:Y:S01]  /*7960*/  F2FP.F16.E5M2.UNPACK_B R77, R55 ;  /* 0x00000037ff4d723e */ /* 0x000fe200020004ff */
[----:B------:R-:W-:Y:S01]  /*7970*/  HADD2.F32 R70, -RZ, R70.H1_H1 ;  /* 0x30000046ff467230 */ /* 0x000fe20000004100 */
[----:B------:R-:W-:Y:S01]  /*7980*/  UPRMT UR5, UR37, 0x654, UR5 ;  /* 0x0000065425057896 */ /* 0x000fe20008000005 */
[--C-:B------:R-:W-:Y:S01]  /*7990*/  HADD2.F32 R73, -RZ, R74.reuse.H0_H0 ;  /* 0x2000004aff497230 */ /* 0x100fe20000004100 */
[----:B------:R-:W-:Y:S01]  /*79a0*/  F2FP.F16.E5M2.UNPACK_B R62, R59 ;  /* 0x0000003bff3e723e */ /* 0x000fe200020004ff */
[----:B------:R-:W-:Y:S01]  /*79b0*/  HADD2.F32 R74, -RZ, R74.H1_H1 ;  /* 0x3000004aff4a7230 */ /* 0x000fe20000004100 */
[----:B------:R-:W-:Y:S01]  /*79c0*/  F2FP.F16.E5M2.UNPACK_B R78, R55.H1 ;  /* 0x00000037ff4e723e */ /* 0x000fe200030004ff */
[C---:B---3--:R-:W-:Y:S01]  /*79d0*/  FMUL R4, R47.reuse, R4 ;  /* 0x000000042f047220 */ /* 0x048fe20000400000 */
[C---:B------:R-:W-:Y:S01]  /*79e0*/  FMUL R5, R47.reuse, R5 ;  /* 0x000000052f057220 */ /* 0x040fe20000400000 */
[C---:B------:R-:W-:Y:S01]  /*79f0*/  FMUL R8, R47.reuse, R8 ;  /* 0x000000082f087220 */ /* 0x040fe20000400000 */
[----:B------:R-:W-:Y:S01]  /*7a00*/  FMUL R9, R47, R9 ;  /* 0x000000092f097220 */ /* 0x000fe20000400000 */
[----:B------:R-:W-:Y:S01]  /*7a10*/  SYNCS.ARRIVE.TRANS64.RED.A1T0 RZ, [UR5], RZ ;  /* 0x000000ffffff79a7 */ /* 0x000fe20008100405 */
[C---:B------:R-:W-:Y:S01]  /*7a20*/  FFMA R4, R49.reuse, R48, R4 ;  /* 0x0000003031047223 */ /* 0x040fe20000000004 */
[----:B------:R-:W-:Y:S01]  /*7a30*/  FFMA R5, R49, R50, R5 ;  /* 0x0000003231057223 */ /* 0x000fe20000000005 */
[C---:B------:R-:W-:Y:S01]  /*7a40*/  FMUL R12, R47.reuse, R12 ;  /* 0x0000000c2f0c7220 */ /* 0x040fe20000400000 */
        /* <DEDUP_REMOVED lines=9> */
[----:B------:R-:W-:Y:S02]  /*7ae0*/  HADD2.F32 R48, -RZ, R77.H1_H1 ;  /* 0x3000004dff307230 */ /* 0x000fe40000004100 */
[C---:B------:R-:W-:Y:S01]  /*7af0*/  FMUL R28, R47.reuse, R32 ;  /* 0x000000202f1c7220 */ /* 0x040fe20000400000 */
[C---:B------:R-:W-:Y:S01]  /*7b00*/  FMUL R29, R47.reuse, R33 ;  /* 0x000000212f1d7220 */ /* 0x040fe20000400000 */
[C---:B------:R-:W-:Y:S01]  /*7b10*/  FMUL R6, R47.reuse, R6 ;  /* 0x000000062f067220 */ /* 0x040fe20000400000 */
[C---:B------:R-:W-:Y:S01]  /*7b20*/  FMUL R7, R47.reuse, R7 ;  /* 0x000000072f077220 */ /* 0x040fe20000400000 */
[--C-:B------:R-:W-:Y:S02]  /*7b30*/  HADD2.F32 R55, -RZ, R57.reuse.H0_H0 ;  /* 0x20000039ff377230 */ /* 0x100fe40000004100 */
[----:B------:R-:W-:Y:S01]  /*7b40*/  FMUL R10, R47, R10 ;  /* 0x0000000a2f0a7220 */ /* 0x000fe20000400000 */
[C---:B------:R-:W-:Y:S01]  /*7b50*/  FFMA R6, R49.reuse, R51, R6 ;  /* 0x0000003331067223 */ /* 0x040fe20000000006 */
[----:B------:R-:W-:Y:S02]  /*7b60*/  HADD2.F32 R56, -RZ, R57.H1_H1 ;  /* 0x30000039ff387230 */ /* 0x000fe40000004100 */
[C---:B------:R-:W-:Y:S01]  /*7b70*/  FFMA R7, R49.reuse, R52, R7 ;  /* 0x0000003431077223 */ /* 0x040fe20000000007 */
[C---:B------:R-:W-:Y:S01]  /*7b80*/  FFMA R8, R49.reuse, R53, R8 ;  /* 0x0000003531087223 */ /* 0x040fe20000000008 */
[C---:B------:R-:W-:Y:S01]  /*7b90*/  FFMA R9, R49.reuse, R54, R9 ;  /* 0x0000003631097223 */ /* 0x040fe20000000009 */
[----:B------:R-:W-:Y:S02]  /*7ba0*/  HADD2.F32 R57, -RZ, R61.H0_H0 ;  /* 0x2000003dff397230 */ /* 0x000fe40000004100 */
[----:B------:R-:W-:Y:S01]  /*7bb0*/  FFMA R10, R49, R55, R10 ;  /* 0x00000037310a7223 */ /* 0x000fe2000000000a */
[----:B------:R-:W-:Y:S01]  /*7bc0*/  F2FP.SATFINITE.E5M2.F32.PACK_AB_MERGE_C R92, R7, R6, RZ ;  /* 0x00000006075c723e */ /* 0x000fe200048060ff */
[----:B------:R-:W-:Y:S02]  /*7bd0*/  HADD2.F32 R61, -RZ, R62.H0_H0 ;  /* 0x2000003eff3d7230 */ /* 0x000fe40000004100 */
[----:B------:R-:W-:Y:S01]  /*7be0*/  FMUL R11, R47, R11 ;  /* 0x0000000b2f0b7220 */ /* 0x000fe20000400000 */
[----:B------:R-:W-:Y:S01]  /*7bf0*/  F2FP.F16.E5M2.UNPACK_B R64, R59.H1 ;  /* 0x0000003bff40723e */ /* 0x000fe200030004ff */
[----:B------:R-:W-:Y:S01]  /*7c00*/  HADD2.F32 R59, -RZ, R60.H0_H0 ;  /* 0x2000003cff3b7230 */ /* 0x000fe20000004100 */
[----:B------:R-:W-:Y:S01]  /*7c10*/  F2FP.SATFINITE.E5M2.F32.PACK_AB_MERGE_C R92, R5, R4, R92 ;  /* 0x00000004055c723e */ /* 0x000fe2000480605c */
[C---:B------:R-:W-:Y:S01]  /*7c20*/  FFMA R11, R49.reuse, R56, R11 ;  /* 0x00000038310b7223 */ /* 0x040fe2000000000b */
[C---:B------:R-:W-:Y:S01]  /*7c30*/  FFMA R12, R49.reuse, R57, R12 ;  /* 0x00000039310c7223 */ /* 0x040fe2000000000c */
[----:B------:R-:W-:Y:S01]  /*7c40*/  FFMA R13, R49, R58, R13 ;  /* 0x0000003a310d7223 */ /* 0x000fe2000000000d */
[----:B------:R-:W-:Y:S02]  /*7c50*/  HADD2.F32 R62, -RZ, R62.H1_H1 ;  /* 0x3000003eff3e7230 */ /* 0x000fe40000004100 */
[----:B------:R-:W-:Y:S01]  /*7c60*/  FMUL R14, R47, R14 ;  /* 0x0000000e2f0e7220 */ /* 0x000fe20000400000 */
[----:B------:R-:W-:Y:S01]  /*7c70*/  HADD2.F32 R60, -RZ, R60.H1_H1 ;  /* 0x3000003cff3c7230 */ /* 0x000fe20000004100 */
[----:B------:R-:W-:Y:S01]  /*7c80*/  F2FP.SATFINITE.E5M2.F32.PACK_AB_MERGE_C R93, R11, R10, RZ ;  /* 0x0000000a0b5d723e */ /* 0x000fe200048060ff */
[----:B------:R-:W-:Y:S02]  /*7c90*/  HADD2.F32 R51, -RZ, R77.H0_H0 ;  /* 0x2000004dff337230 */ /* 0x000fe40000004100 */
[----:B------:R-:W-:Y:S01]  /*7ca0*/  FFMA R14, R49, R59, R14 ;  /* 0x0000003b310e7223 */ /* 0x000fe2000000000e */
[----:B------:R-:W-:Y:S01]  /*7cb0*/  FMUL R15, R47, R15 ;  /* 0x0000000f2f0f7220 */ /* 0x000fe20000400000 */
[--C-:B------:R-:W-:Y:S01]  /*7cc0*/  HADD2.F32 R63, -RZ, R64.reuse.H0_H0 ;  /* 0x20000040ff3f7230 */ /* 0x100fe20000004100 */
[----:B------:R-:W-:Y:S01]  /*7cd0*/  F2FP.SATFINITE.E5M2.F32.PACK_AB_MERGE_C R93, R9, R8, R93 ;  /* 0x00000008095d723e */ /* 0x000fe2000480605d */
[----:B------:R-:W-:Y:S02]  /*7ce0*/  HADD2.F32 R64, -RZ, R64.H1_H1 ;  /* 0x30000040ff407230 */ /* 0x000fe40000004100 */
[C---:B------:R-:W-:Y:S01]  /*7cf0*/  FFMA R15, R49.reuse, R60, R15 ;  /* 0x0000003c310f7223 */ /* 0x040fe2000000000f */
[C---:B------:R-:W-:Y:S01]  /*7d00*/  FFMA R16, R49.reuse, R61, R16 ;  /* 0x0000003d31107223 */ /* 0x040fe20000000010 */
[----:B------:R-:W-:Y:S01]  /*7d10*/  FFMA R17, R49, R62, R17 ;  /* 0x0000003e31117223 */ /* 0x000fe20000000011 */
[C---:B------:R-:W-:Y:S01]  /*7d20*/  FMUL R18, R47.reuse, R18 ;  /* 0x000000122f127220 */ /* 0x040fe20000400000 */
[C---:B------:R-:W-:Y:S01]  /*7d30*/  FMUL R19, R47.reuse, R19 ;  /* 0x000000132f137220 */ /* 0x040fe20000400000 */
[--C-:B------:R-:W-:Y:S02]  /*7d40*/  HADD2.F32 R66, -RZ, R68.reuse.H0_H0 ;  /* 0x20000044ff427230 */ /* 0x100fe40000004100 */
[----:B------:R-:W-:Y:S01]  /*7d50*/  FMUL R3, R47, R22 ;  /* 0x000000162f037220 */ /* 0x000fe20000400000 */
[C---:B------:R-:W-:Y:S01]  /*7d60*/  FFMA R18, R49.reuse, R63, R18 ;  /* 0x0000003f31127223 */ /* 0x040fe20000000012 */
[----:B------:R-:W-:Y:S02]  /*7d70*/  HADD2.F32 R68, -RZ, R68.H1_H1 ;  /* 0x30000044ff447230 */ /* 0x000fe40000004100 */
[----:B------:R-:W-:Y:S01]  /*7d80*/  FFMA R19, R49, R64, R19 ;  /* 0x0000004031137223 */ /* 0x000fe20000000013 */
[----:B------:R-:W-:Y:S01]  /*7d90*/  FMUL R23, R47, R23 ;  /* 0x000000172f177220 */ /* 0x000fe20000400000 */
[C---:B------:R-:W-:Y:S01]  /*7da0*/  FFMA R0, R49.reuse, R65, R0 ;  /* 0x0000004131007223 */ /* 0x040fe20000000000 */
[C---:B------:R-:W-:Y:S01]  /*7db0*/  FFMA R2, R49.reuse, R67, R2 ;  /* 0x0000004331027223 */ /* 0x040fe20000000002 */
[--C-:B------:R-:W-:Y:S02]  /*7dc0*/  HADD2.F32 R71, -RZ, R72.reuse.H0_H0 ;  /* 0x20000048ff477230 */ /* 0x100fe40000004100 */
[----:B------:R-:W-:Y:S01]  /*7dd0*/  FFMA R3, R49, R66, R3 ;  /* 0x0000004231037223 */ /* 0x000fe20000000003 */
[----:B------:R-:W-:Y:S02]  /*7de0*/  HADD2.F32 R72, -RZ, R72.H1_H1 ;  /* 0x30000048ff487230 */ /* 0x000fe40000004100 */
[----:B------:R-:W-:Y:S01]  /*7df0*/  FMUL R22, R47, R26 ;  /* 0x0000001a2f167220 */ /* 0x000fe20000400000 */
        /* <DEDUP_REMOVED lines=18> */
[----:B------:R-:W-:Y:S01]  /*7f20*/  F2FP.SATFINITE.E5M2.F32.PACK_AB_MERGE_C R94, R15, R14, RZ ;  /* 0x0000000e0f5e723e */ /* 0x000fe200048060ff */
[----:B------:R-:W-:Y:S01]  /*7f30*/  FFMA R28, R49, R51, R28 ;  /* 0x00000033311c7223 */ /* 0x000fe2000000001c */
[----:B------:R-:W-:Y:S01]  /*7f40*/  F2FP.SATFINITE.E5M2.F32.PACK_AB_MERGE_C R95, R19, R18, RZ ;  /* 0x00000012135f723e */ /* 0x000fe200048060ff */
[C---:B------:R-:W-:Y:S01]  /*7f50*/  FFMA R29, R49.reuse, R48, R29 ;  /* 0x00000030311d7223 */ /* 0x040fe2000000001d */
[C---:B------:R-:W-:Y:S01]  /*7f60*/  FFMA R30, R49.reuse, R77, R30 ;  /* 0x0000004d311e7223 */ /* 0x040fe2000000001e */
[----:B------:R-:W-:Y:S01]  /*7f70*/  FFMA R35, R49, R50, R35 ;  /* 0x0000003231237223 */ /* 0x000fe20000000023 */
[----:B------:R-:W-:Y:S02]  /*7f80*/  F2FP.SATFINITE.E5M2.F32.PACK_AB_MERGE_C R94, R13, R12, R94 ;  /* 0x0000000c0d5e723e */ /* 0x000fe4000480605e */
[----:B------:R-:W-:Y:S02]  /*7f90*/  F2FP.SATFINITE.E5M2.F32.PACK_AB_MERGE_C R95, R17, R16, R95 ;  /* 0x00000010115f723e */ /* 0x000fe4000480605f */
[----:B------:R-:W-:Y:S02]  /*7fa0*/  F2FP.SATFINITE.E5M2.F32.PACK_AB_MERGE_C R113, R23, R3, RZ ;  /* 0x000000031771723e */ /* 0x000fe400048060ff */
[----:B------:R-:W-:Y:S01]  /*7fb0*/  F2FP.SATFINITE.E5M2.F32.PACK_AB_MERGE_C R114, R27, R22, RZ ;  /* 0x000000161b72723e */ /* 0x000fe200048060ff */
[----:B------:R1:W-:Y:S01]  /*7fc0*/  STS.128 [R103+UR43+0x1600], R92 ;  /* 0x0016005c67007988 */ /* 0x0003e20008000c2b */
[----:B------:R-:W-:Y:S02]  /*7fd0*/  F2FP.SATFINITE.E5M2.F32.PACK_AB_MERGE_C R116, R31, R26, RZ ;  /* 0x0000001a1f74723e */ /* 0x000fe400048060ff */
[----:B------:R-:W-:Y:S02]  /*7fe0*/  F2FP.SATFINITE.E5M2.F32.PACK_AB_MERGE_C R117, R35, R30, RZ ;  /* 0x0000001e2375723e */ /* 0x000fe400048060ff */
[----:B------:R-:W-:Y:S02]  /*7ff0*/  F2FP.SATFINITE.E5M2.F32.PACK_AB_MERGE_C R112, R2, R0, R113 ;  /* 0x000000000270723e */ /* 0x000fe40004806071 */
[----:B------:R-:W-:Y:S02]  /*8000*/  F2FP.SATFINITE.E5M2.F32.PACK_AB_MERGE_C R113, R21, R20, R114 ;  /* 0x000000141571723e */ /* 0x000fe40004806072 */
[----:B------:R-:W-:Y:S02]  /*8010*/  F2FP.SATFINITE.E5M2.F32.PACK_AB_MERGE_C R114, R25, R24, R116 ;  /* 0x000000181972723e */ /* 0x000fe40004806074 */
[----:B------:R-:W-:Y:S02]  /*8020*/  F2FP.SATFINITE.E5M2.F32.PACK_AB_MERGE_C R115, R29, R28, R117 ;  /* 0x0000001c1d73723e */ /* 0x000fe40004806075 */
[----:B------:R-:W-:Y:S03]  /*8030*/  IADD3 R116, PT, PT, R44, 0x1, RZ ;  /* 0x000000012c747810 */ /* 0x000fe60007ffe0ff */
[----:B------:R1:W-:Y:S01]  /*8040*/  STS.128 [R102+0x1010], R112 ;  /* 0x0010107066007388 */ /* 0x0003e20000000c00 */
[----:B------:R-:W-:Y:S01]  /*8050*/  @!PT LDS RZ, [RZ] ;  /* 0x00000000fffff984 */ /* 0x000fe20000000800 */
[----:B------:R-:W-:Y:S01]  /*8060*/  @!PT LDS RZ, [RZ] ;  /* 0x00000000fffff984 */ /* 0x000fe20000000800 */
[----:B------:R-:W-:Y:S01]  /*8070*/  @!PT LDS RZ, [RZ] ;  /* 0x00000000fffff984 */ /* 0x000fe20000000800 */
[----:B------:R-:W-:Y:S01]  /*8080*/  @!PT LDS RZ, [RZ] ;  /* 0x00000000fffff984 */ /* 0x000fe20000000800 */
[----:B------:R3:W-:Y:S07]  /*8090*/  MEMBAR.ALL.CTA ;  /* 0x0000000000007992 */ /* 0x0007ee0000008000 */
[----:B---3--:R-:W3:Y:S02]  /*80a0*/  FENCE.VIEW.ASYNC.S ;  /* 0x00000000000073c6 */ /* 0x008ee40000000000 */
[----:B---3--:R-:W-:Y:S06]  /*80b0*/  BAR.SYNC.DEFER_BLOCKING 0x1, 0x80 ;  /* 0x0042000000007b1d */ /* 0x008fec0000010000 */
[----:B------:R-:W-:Y:S05]  /*80c0*/  @P0 BRA `(.L_x_144) ;  /* 0x0000000000340947 */ /* 0x000fea0003800000 */
[----:B------:R-:W-:Y:S01]  /*80d0*/  UIADD3 UR12, UPT, UPT, UR43, 0x1600, URZ ;  /* 0x000016002b0c7890 */ /* 0x000fe2000fffe0ff */
[----:B------:R-:W-:Y:S01]  /*80e0*/  R2UR UR9, R91 ;  /* 0x000000005b0972ca */ /* 0x000fe200000e0000 */
[----:B------:R-:W-:Y:S01]  /*80f0*/  UIADD3 UR10, UP0, UPT, UR46, 0x680, URZ ;  /* 0x000006802e0a7890 */ /* 0x000fe2000ff1e0ff */
[----:B------:R-:W-:Y:S01]  /*8100*/  R2UR UR8, R97 ;  /* 0x00000000610872ca */ /* 0x000fe200000e0000 */
[----:B------:R-:W-:Y:S02]  /*8110*/  UMOV UR7, UR36 ;  /* 0x0000002400077c82 */ /* 0x000fe40008000000 */
[----:B------:R-:W-:Y:S01]  /*8120*/  IMAD.U32 R109, RZ, RZ, UR12 ;  /* 0x0000000cff6d7e24 */ /* 0x000fe2000f8e00ff */
[----:B------:R-:W-:Y:S04]  /*8130*/  UIADD3.X UR11, UPT, UPT, URZ, UR47, URZ, UP0, !UPT ;  /* 0x0000002fff0b7290 */ /* 0x000fe800087fe4ff */
[----:B------:R-:W-:Y:S03]  /*8140*/  R2UR UR4, R109 ;  /* 0x000000006d0472ca */ /* 0x000fe600000e0000 */
[----:B------:R-:W-:Y:S02]  /*8150*/  USHF.L.U32 UR5, UR9, 0x6, URZ ;  /* 0x0000000609057899 */ /* 0x000fe400080006ff */
[----:B------:R-:W-:Y:S09]  /*8160*/  USHF.L.U32 UR6, UR8, 0x6, URZ ;  /* 0x0000000608067899 */ /* 0x000ff200080006ff */
[----:B------:R3:W-:Y:S01]  /*8170*/  UTMASTG.3D [UR4], [UR10] ;  /* 0x000000040a0073b5 */ /* 0x0007e20008010000 */
[----:B------:R0:W-:Y:S01]  /*8180*/  UTMACMDFLUSH ;  /* 0x00000000000079b7 */ /* 0x0001e20000000000 */
[----:B---3--:R-:W-:Y:S04]  /*8190*/  DEPBAR.LE SB0, 0x0 ;  /* 0x000080000000791a */ /* 0x008fe80000000000 */
.L_x_144:
[----:B------:R-:W-:Y:S05]  /*81a0*/  BSYNC.RECONVERGENT B0 ;  /* 0x0000000000007941 */ /* 0x000fea0003800200 */
.L_x_143:
[----:B------:R-:W-:Y:S01]  /*81b0*/  BAR.SYNC.DEFER_BLOCKING 0x1, 0x80 ;  /* 0x0042000000007b1d */ /* 0x000fe20000010000 */
[----:B------:R-:W-:Y:S01]  /*81c0*/  ISETP.NE.AND P2, PT, R110, RZ, PT ;  /* 0x000000ff6e00720c */ /* 0x000fe20003f45270 */
[----:B------:R-:W-:Y:S01]  /*81d0*/  IMAD.IADD R91, R43, 0x1, R79 ;  /* 0x000000012b5b7824 */ /* 0x000fe200078e024f */
[----:B------:R-:W-:Y:S01]  /*81e0*/  ISETP.NE.AND P0, PT, R111, 0x2, PT ;  /* 0x000000026f00780c */ /* 0x000fe20003f05270 */
[----:B------:R-:W-:Y:S01]  /*81f0*/  IMAD.IADD R97, R45, 0x1, R90 ;  /* 0x000000012d617824 */ /* 0x000fe200078e025a */
[----:B------:R-:W-:Y:S02]  /*8200*/  ISETP.NE.AND P1, PT, R116, 0x4, PT ;  /* 0x000000047400780c */ /* 0x000fe40003f25270 */
[----:B------:R-:W-:Y:S02]  /*8210*/  SEL R0, RZ, 0x1, P0 ;  /* 0x00000001ff007807 */ /* 0x000fe40000000000 */
[----:B------:R-:W-:Y:S02]  /*8220*/  SEL R3, RZ, 0x1, P1 ;  /* 0x00000001ff037807 */ /* 0x000fe40000800000 */
[----:B------:R-:W-:Y:S02]  /*8230*/  LOP3.LUT R107, R107, R0, RZ, 0x3c, !PT ;  /* 0x000000006b6b7212 */ /* 0x000fe400078e3cff */
[----:B------:R-:W-:Y:S02]  /*8240*/  LOP3.LUT R108, R108, R3, RZ, 0x3c, !PT ;  /* 0x000000036c6c7212 */ /* 0x000fe400078e3cff */
[----:B------:R-:W-:Y:S02]  /*8250*/  @P2 R2UR UR36, R105 ;  /* 0x00000000692422ca */ /* 0x000fe400000e0000 */
[----:B------:R-:W-:Y:S02]  /*8260*/  SEL R111, R111, RZ, P0 ;  /* 0x000000ff6f6f7207 */ /* 0x000fe40000000000 */
[----:B------:R-:W-:Y:S01]  /*8270*/  SEL R44, R116, RZ, P1 ;  /* 0x000000ff742c7207 */ /* 0x000fe20000800000 */
[----:B------:R-:W-:Y:S10]  /*8280*/  @P2 BRA `(.L_x_145) ;  /* 0xffffffe400842947 */ /* 0x000ff4000383ffff */
[----:B------:R-:W-:Y:S05]  /*8290*/  EXIT ;  /* 0x000000000000794d */ /* 0x000fea0003800000 */
.L_x_20:
[----:B--2---:R2:W1:Y:S02]  /*82a0*/  SYNCS.PHASECHK.TRANS64.TRYWAIT P0, [R3+URZ+0x3f0], R2 ;  /* 0x0003f002030075a7 */ /* 0x00446400080011ff */
[----:B-1----:R-:W-:Y:S05]  /*82b0*/  @!P0 NANOSLEEP.SYNCS 0x989680 ;  /* 0x009896800000895d */ /* 0x002fea0003900000 */
[----:B------:R-:W1:Y:S02]  /*82c0*/  @!P0 SYNCS.PHASECHK.TRANS64 P0, [R3+URZ+0x3f0], R2 ;  /* 0x0003f002030085a7 */ /* 0x000e6400080010ff */
[----:B-1----:R-:W-:Y:S05]  /*82d0*/  @!P0 BRA `(.L_x_20) ;  /* 0xfffffffc00f08947 */ /* 0x002fea000383ffff */
[----:B------:R-:W-:Y:S05]  /*82e0*/  BRA `(.L_x_146) ;  /* 0xffffff9800407947 */ /* 0x000fea000383ffff */
.L_x_23:
[----:B-1----:R-:W-:-:S07]  /*82f0*/  MOV R2, UR33 ;  /* 0x0000002100027c02 */ /* 0x002fce0008000f00 */
.L_x_147:
[----:B-1----:R1:W2:Y:S02]  /*8300*/  SYNCS.PHASECHK.TRANS64.TRYWAIT P0, [R2+URZ+0x1b0], R5 ;  /* 0x0001b005020075a7 */ /* 0x0022a400080011ff */
[----:B--2---:R-:W-:Y:S05]  /*8310*/  @!P0 NANOSLEEP.SYNCS 0x989680 ;  /* 0x009896800000895d */ /* 0x004fea0003900000 */
[----:B------:R-:W2:Y:S02]  /*8320*/  @!P0 SYNCS.PHASECHK.TRANS64 P0, [R2+URZ+0x1b0], R5 ;  /* 0x0001b005020085a7 */ /* 0x000ea400080010ff */
[----:B--2---:R-:W-:Y:S05]  /*8330*/  @!P0 BRA `(.L_x_147) ;  /* 0xfffffffc00f08947 */ /* 0x004fea000383ffff */
[----:B------:R-:W-:Y:S05]  /*8340*/  BRA `(.L_x_22) ;  /* 0xffffff9800907947 */ /* 0x000fea000383ffff */
.L_x_29:
[----:B-1----:R-:W-:-:S07]  /*8350*/  MOV R2, UR17 ;  /* 0x0000001100027c02 */ /* 0x002fce0008000f00 */
.L_x_148:
[----:B-1----:R1:W2:Y:S02]  /*8360*/  SYNCS.PHASECHK.TRANS64.TRYWAIT P0, [R2+URZ+0x1b0], R5 ;  /* 0x0001b005020075a7 */ /* 0x0022a400080011ff */
[----:B--2---:R-:W-:Y:S05]  /*8370*/  @!P0 NANOSLEEP.SYNCS 0x989680 ;  /* 0x009896800000895d */ /* 0x004fea0003900000 */
[----:B------:R-:W2:Y:S02]  /*8380*/  @!P0 SYNCS.PHASECHK.TRANS64 P0, [R2+URZ+0x1b0], R5 ;  /* 0x0001b005020085a7 */ /* 0x000ea400080010ff */
[----:B--2---:R-:W-:Y:S05]  /*8390*/  @!P0 BRA `(.L_x_148) ;  /* 0xfffffffc00f08947 */ /* 0x004fea000383ffff */
[----:B------:R-:W-:Y:S05]  /*83a0*/  BRA `(.L_x_28) ;  /* 0xffffff9c00347947 */ /* 0x000fea000383ffff */
.L_x_33:
[----:B-1----:R1:W2:Y:S02]  /*83b0*/  SYNCS.PHASECHK.TRANS64.TRYWAIT P0, [R2+URZ+0x380], R3 ;  /* 0x00038003020075a7 */ /* 0x0022a400080011ff */
[----:B--2---:R-:W-:Y:S05]  /*83c0*/  @!P0 NANOSLEEP.SYNCS 0x989680 ;  /* 0x009896800000895d */ /* 0x004fea0003900000 */
[----:B------:R-:W2:Y:S02]  /*83d0*/  @!P0 SYNCS.PHASECHK.TRANS64 P0, [R2+URZ+0x380], R3 ;  /* 0x00038003020085a7 */ /* 0x000ea400080010ff */
[----:B--2---:R-:W-:Y:S05]  /*83e0*/  @!P0 BRA `(.L_x_33) ;  /* 0xfffffffc00f08947 */ /* 0x004fea000383ffff */
[----:B------:R-:W-:Y:S05]  /*83f0*/  BRA `(.L_x_149) ;  /* 0xffffff9c00c07947 */ /* 0x000fea000383ffff */
.L_x_37:
[----:B----4-:R-:W-:-:S07]  /*8400*/  MOV R0, UR5 ;  /* 0x0000000500007c02 */ /* 0x010fce0008000f00 */
.L_x_150:
[----:B-1----:R1:W2:Y:S02]  /*8410*/  SYNCS.PHASECHK.TRANS64.TRYWAIT P0, [R0+URZ], R3 ;  /* 0x00000003000075a7 */ /* 0x0022a400080011ff */
[----:B--2---:R-:W-:Y:S05]  /*8420*/  @!P0 NANOSLEEP.SYNCS 0x989680 ;  /* 0x009896800000895d */ /* 0x004fea0003900000 */
[----:B------:R-:W2:Y:S02]  /*8430*/  @!P0 SYNCS.PHASECHK.TRANS64 P0, [R0+URZ], R3 ;  /* 0x00000003000085a7 */ /* 0x000ea400080010ff */
[----:B--2---:R-:W-:Y:S05]  /*8440*/  @!P0 BRA `(.L_x_150) ;  /* 0xfffffffc00f08947 */ /* 0x004fea000383ffff */
[----:B------:R-:W-:Y:S05]  /*8450*/  BRA `(.L_x_151) ;  /* 0xffffffa400307947 */ /* 0x000fea000383ffff */
.L_x_38:
[----:B----4-:R-:W-:-:S07]  /*8460*/  MOV R0, UR5 ;  /* 0x0000000500007c02 */ /* 0x010fce0008000f00 */
.L_x_152:
[----:B-1----:R1:W2:Y:S02]  /*8470*/  SYNCS.PHASECHK.TRANS64.TRYWAIT P0, [R0+URZ], R3 ;  /* 0x00000003000075a7 */ /* 0x0022a400080011ff */
[----:B--2---:R-:W-:Y:S05]  /*8480*/  @!P0 NANOSLEEP.SYNCS 0x989680 ;  /* 0x009896800000895d */ /* 0x004fea0003900000 */
[----:B------:R-:W2:Y:S02]  /*8490*/  @!P0 SYNCS.PHASECHK.TRANS64 P0, [R0+URZ], R3 ;  /* 0x00000003000085a7 */ /* 0x000ea400080010ff */
[----:B--2---:R-:W-:Y:S05]  /*84a0*/  @!P0 BRA `(.L_x_152) ;  /* 0xfffffffc00f08947 */ /* 0x004fea000383ffff */
[----:B------:R-:W-:Y:S05]  /*84b0*/  BRA `(.L_x_153) ;  /* 0xffffffa4003c7947 */ /* 0x000fea000383ffff */
.L_x_39:
[----:B----4-:R-:W-:-:S07]  /*84c0*/  MOV R0, UR5 ;  /* 0x0000000500007c02 */ /* 0x010fce0008000f00 */
.L_x_154:
[----:B-1----:R1:W2:Y:S02]  /*84d0*/  SYNCS.PHASECHK.TRANS64.TRYWAIT P0, [R0+URZ], R3 ;  /* 0x00000003000075a7 */ /* 0x0022a400080011ff */
[----:B--2---:R-:W-:Y:S05]  /*84e0*/  @!P0 NANOSLEEP.SYNCS 0x989680 ;  /* 0x009896800000895d */ /* 0x004fea0003900000 */
[----:B------:R-:W2:Y:S02]  /*84f0*/  @!P0 SYNCS.PHASECHK.TRANS64 P0, [R0+URZ], R3 ;  /* 0x00000003000085a7 */ /* 0x000ea400080010ff */
[----:B--2---:R-:W-:Y:S05]  /*8500*/  @!P0 BRA `(.L_x_154) ;  /* 0xfffffffc00f08947 */ /* 0x004fea000383ffff */
[----:B------:R-:W-:Y:S05]  /*8510*/  BRA `(.L_x_155) ;  /* 0xffffffa400487947 */ /* 0x000fea000383ffff */
.L_x_40:
[----:B----4-:R-:W-:-:S07]  /*8520*/  MOV R0, UR5 ;  /* 0x0000000500007c02 */ /* 0x010fce0008000f00 */
.L_x_156:
[----:B-1----:R1:W2:Y:S02]  /*8530*/  SYNCS.PHASECHK.TRANS64.TRYWAIT P0, [R0+URZ], R3 ;  /* 0x00000003000075a7 */ /* 0x0022a400080011ff */
[----:B--2---:R-:W-:Y:S05]  /*8540*/  @!P0 NANOSLEEP.SYNCS 0x989680 ;  /* 0x009896800000895d */ /* 0x004fea0003900000 */
[----:B------:R-:W2:Y:S02]  /*8550*/  @!P0 SYNCS.PHASECHK.TRANS64 P0, [R0+URZ], R3 ;  /* 0x00000003000085a7 */ /* 0x000ea400080010ff */
[----:B--2---:R-:W-:Y:S05]  /*8560*/  @!P0 BRA `(.L_x_156) ;  /* 0xfffffffc00f08947 */ /* 0x004fea000383ffff */
[----:B------:R-:W-:Y:S05]  /*8570*/  BRA `(.L_x_157) ;  /* 0xffffffa400547947 */ /* 0x000fea000383ffff */
.L_x_41:
[----:B----4-:R-:W-:-:S07]  /*8580*/  MOV R0, UR5 ;  /* 0x0000000500007c02 */ /* 0x010fce0008000f00 */
.L_x_158:
[----:B-1----:R1:W2:Y:S02]  /*8590*/  SYNCS.PHASECHK.TRANS64.TRYWAIT P0, [R0+URZ], R3 ;  /* 0x00000003000075a7 */ /* 0x0022a400080011ff */
[----:B--2---:R-:W-:Y:S05]  /*85a0*/  @!P0 NANOSLEEP.SYNCS 0x989680 ;  /* 0x009896800000895d */ /* 0x004fea0003900000 */
[----:B------:R-:W2:Y:S02]  /*85b0*/  @!P0 SYNCS.PHASECHK.TRANS64 P0, [R0+URZ], R3 ;  /* 0x00000003000085a7 */ /* 0x000ea400080010ff */
[----:B--2---:R-:W-:Y:S05]  /*85c0*/  @!P0 BRA `(.L_x_158) ;  /* 0xfffffffc00f08947 */ /* 0x004fea000383ffff */
[----:B------:R-:W-:Y:S05]  /*85d0*/  BRA `(.L_x_159) ;  /* 0xffffffa400607947 */ /* 0x000fea000383ffff */
.L_x_42:
[----:B----4-:R-:W-:-:S07]  /*85e0*/  MOV R0, UR5 ;  /* 0x0000000500007c02 */ /* 0x010fce0008000f00 */
.L_x_160:
[----:B-1----:R1:W2:Y:S02]  /*85f0*/  SYNCS.PHASECHK.TRANS64.TRYWAIT P0, [R0+URZ], R3 ;  /* 0x00000003000075a7 */ /* 0x0022a400080011ff */
[----:B--2---:R-:W-:Y:S05]  /*8600*/  @!P0 NANOSLEEP.SYNCS 0x989680 ;  /* 0x009896800000895d */ /* 0x004fea0003900000 */
[----:B------:R-:W2:Y:S02]  /*8610*/  @!P0 SYNCS.PHASECHK.TRANS64 P0, [R0+URZ], R3 ;  /* 0x00000003000085a7 */ /* 0x000ea400080010ff */
[----:B--2---:R-:W-:Y:S05]  /*8620*/  @!P0 BRA `(.L_x_160) ;  /* 0xfffffffc00f08947 */ /* 0x004fea000383ffff */
[----:B------:R-:W-:Y:S05]  /*8630*/  BRA `(.L_x_161) ;  /* 0xffffffa4006c7947 */ /* 0x000fea000383ffff */
.L_x_43:
[----:B----4-:R-:W-:-:S07]  /*8640*/  MOV R0, UR5 ;  /* 0x0000000500007c02 */ /* 0x010fce0008000f00 */
.L_x_162:
[----:B-1----:R1:W2:Y:S02]  /*8650*/  SYNCS.PHASECHK.TRANS64.TRYWAIT P0, [R0+URZ], R3 ;  /* 0x00000003000075a7 */ /* 0x0022a400080011ff */
[----:B--2---:R-:W-:Y:S05]  /*8660*/  @!P0 NANOSLEEP.SYNCS 0x989680 ;  /* 0x009896800000895d */ /* 0x004fea0003900000 */
[----:B------:R-:W2:Y:S02]  /*8670*/  @!P0 SYNCS.PHASECHK.TRANS64 P0, [R0+URZ], R3 ;  /* 0x00000003000085a7 */ /* 0x000ea400080010ff */
[----:B--2---:R-:W-:Y:S05]  /*8680*/  @!P0 BRA `(.L_x_162) ;  /* 0xfffffffc00f08947 */ /* 0x004fea000383ffff */
[----:B------:R-:W-:Y:S05]  /*8690*/  BRA `(.L_x_163) ;  /* 0xffffffa400787947 */ /* 0x000fea000383ffff */
.L_x_44:
[----:B----4-:R-:W-:-:S07]  /*86a0*/  MOV R0, UR5 ;  /* 0x0000000500007c02 */ /* 0x010fce0008000f00 */
.L_x_164:
[----:B-1----:R1:W2:Y:S02]  /*86b0*/  SYNCS.PHASECHK.TRANS64.TRYWAIT P0, [R0+URZ], R3 ;  /* 0x00000003000075a7 */ /* 0x0022a400080011ff */
[----:B--2---:R-:W-:Y:S05]  /*86c0*/  @!P0 NANOSLEEP.SYNCS 0x989680 ;  /* 0x009896800000895d */ /* 0x004fea0003900000 */
[----:B------:R-:W2:Y:S02]  /*86d0*/  @!P0 SYNCS.PHASECHK.TRANS64 P0, [R0+URZ], R3 ;  /* 0x00000003000085a7 */ /* 0x000ea400080010ff */
[----:B--2---:R-:W-:Y:S05]  /*86e0*/  @!P0 BRA `(.L_x_164) ;  /* 0xfffffffc00f08947 */ /* 0x004fea000383ffff */
[----:B------:R-:W-:Y:S05]  /*86f0*/  BRA `(.L_x_165) ;  /* 0xffffffa400847947 */ /* 0x000fea000383ffff */
.L_x_45:
[----:B----4-:R-:W-:-:S07]  /*8700*/  MOV R0, UR5 ;  /* 0x0000000500007c02 */ /* 0x010fce0008000f00 */
.L_x_166:
[----:B-1----:R1:W2:Y:S02]  /*8710*/  SYNCS.PHASECHK.TRANS64.TRYWAIT P0, [R0+URZ], R3 ;  /* 0x00000003000075a7 */ /* 0x0022a400080011ff */
[----:B--2---:R-:W-:Y:S05]  /*8720*/  @!P0 NANOSLEEP.SYNCS 0x989680 ;  /* 0x009896800000895d */ /* 0x004fea0003900000 */
[----:B------:R-:W2:Y:S02]  /*8730*/  @!P0 SYNCS.PHASECHK.TRANS64 P0, [R0+URZ], R3 ;  /* 0x00000003000085a7 */ /* 0x000ea400080010ff */
[----:B--2---:R-:W-:Y:S05]  /*8740*/  @!P0 BRA `(.L_x_166) ;  /* 0xfffffffc00f08947 */ /* 0x004fea000383ffff */
[----:B------:R-:W-:Y:S05]  /*8750*/  BRA `(.L_x_167) ;  /* 0xffffffa400907947 */ /* 0x000fea000383ffff */
.L_x_46:
[----:B----4-:R-:W-:-:S07]  /*8760*/  MOV R0, UR5 ;  /* 0x0000000500007c02 */ /* 0x010fce0008000f00 */
.L_x_168:
[----:B-1----:R1:W2:Y:S02]  /*8770*/  SYNCS.PHASECHK.TRANS64.TRYWAIT P0, [R0+URZ], R3 ;  /* 0x00000003000075a7 */ /* 0x0022a400080011ff */
[----:B--2---:R-:W-:Y:S05]  /*8780*/  @!P0 NANOSLEEP.SYNCS 0x989680 ;  /* 0x009896800000895d */ /* 0x004fea0003900000 */
[----:B------:R-:W2:Y:S02]  /*8790*/  @!P0 SYNCS.PHASECHK.TRANS64 P0, [R0+URZ], R3 ;  /* 0x00000003000085a7 */ /* 0x000ea400080010ff */
[----:B--2---:R-:W-:Y:S05]  /*87a0*/  @!P0 BRA `(.L_x_168) ;  /* 0xfffffffc00f08947 */ /* 0x004fea000383ffff */
[----:B------:R-:W-:Y:S05]  /*87b0*/  BRA `(.L_x_169) ;  /* 0xffffffa4009c7947 */ /* 0x000fea000383ffff */
.L_x_47:
[----:B----4-:R-:W-:-:S07]  /*87c0*/  MOV R0, UR5 ;  /* 0x0000000500007c02 */ /* 0x010fce0008000f00 */
.L_x_170:
[----:B-1----:R1:W2:Y:S02]  /*87d0*/  SYNCS.PHASECHK.TRANS64.TRYWAIT P0, [R0+URZ], R3 ;  /* 0x00000003000075a7 */ /* 0x0022a400080011ff */
[----:B--2---:R-:W-:Y:S05]  /*87e0*/  @!P0 NANOSLEEP.SYNCS 0x989680 ;  /* 0x009896800000895d */ /* 0x004fea0003900000 */
[----:B------:R-:W2:Y:S02]  /*87f0*/  @!P0 SYNCS.PHASECHK.TRANS64 P0, [R0+URZ], R3 ;  /* 0x00000003000085a7 */ /* 0x000ea400080010ff */
[----:B--2---:R-:W-:Y:S05]  /*8800*/  @!P0 BRA `(.L_x_170) ;  /* 0xfffffffc00f08947 */ /* 0x004fea000383ffff */
[----:B------:R-:W-:Y:S05]  /*8810*/  BRA `(.L_x_171) ;  /* 0xffffffa400a87947 */ /* 0x000fea000383ffff */
.L_x_48:
[----:B----4-:R-:W-:-:S07]  /*8820*/  MOV R0, UR5 ;  /* 0x0000000500007c02 */ /* 0x010fce0008000f00 */
.L_x_172:
[----:B-1----:R1:W2:Y:S02]  /*8830*/  SYNCS.PHASECHK.TRANS64.TRYWAIT P0, [R0+URZ], R3 ;  /* 0x00000003000075a7 */ /* 0x0022a400080011ff */
[----:B--2---:R-:W-:Y:S05]  /*8840*/  @!P0 NANOSLEEP.SYNCS 0x989680 ;  /* 0x009896800000895d */ /* 0x004fea0003900000 */
[----:B------:R-:W2:Y:S02]  /*8850*/  @!P0 SYNCS.PHASECHK.TRANS64 P0, [R0+URZ], R3 ;  /* 0x00000003000085a7 */ /* 0x000ea400080010ff */
[----:B--2---:R-:W-:Y:S05]  /*8860*/  @!P0 BRA `(.L_x_172) ;  /* 0xfffffffc00f08947 */ /* 0x004fea000383ffff */
[----:B------:R-:W-:Y:S05]  /*8870*/  BRA `(.L_x_173) ;  /* 0xffffffa400b47947 */ /* 0x000fea000383ffff */
.L_x_49:
[----:B----4-:R-:W-:-:S07]  /*8880*/  MOV R0, UR5 ;  /* 0x0000000500007c02 */ /* 0x010fce0008000f00 */
.L_x_174:
[----:B-1----:R1:W2:Y:S02]  /*8890*/  SYNCS.PHASECHK.TRANS64.TRYWAIT P0, [R0+URZ], R3 ;  /* 0x00000003000075a7 */ /* 0x0022a400080011ff */
[----:B--2---:R-:W-:Y:S05]  /*88a0*/  @!P0 NANOSLEEP.SYNCS 0x989680 ;  /* 0x009896800000895d */ /* 0x004fea0003900000 */
[----:B------:R-:W2:Y:S02]  /*88b0*/  @!P0 SYNCS.PHASECHK.TRANS64 P0, [R0+URZ], R3 ;  /* 0x00000003000085a7 */ /* 0x000ea400080010ff */
[----:B--2---:R-:W-:Y:S05]  /*88c0*/  @!P0 BRA `(.L_x_174) ;  /* 0xfffffffc00f08947 */ /* 0x004fea000383ffff */
[----:B------:R-:W-:Y:S05]  /*88d0*/  BRA `(.L_x_175) ;  /* 0xffffffa400c07947 */ /* 0x000fea000383ffff */
.L_x_50:
[----:B----4-:R-:W-:-:S07]  /*88e0*/  MOV R0, UR5 ;  /* 0x0000000500007c02 */ /* 0x010fce0008000f00 */
.L_x_176:
[----:B-1----:R1:W2:Y:S02]  /*88f0*/  SYNCS.PHASECHK.TRANS64.TRYWAIT P0, [R0+URZ], R3 ;  /* 0x00000003000075a7 */ /* 0x0022a400080011ff */
[----:B--2---:R-:W-:Y:S05]  /*8900*/  @!P0 NANOSLEEP.SYNCS 0x989680 ;  /* 0x009896800000895d */ /* 0x004fea0003900000 */
[----:B------:R-:W2:Y:S02]  /*8910*/  @!P0 SYNCS.PHASECHK.TRANS64 P0, [R0+URZ], R3 ;  /* 0x00000003000085a7 */ /* 0x000ea400080010ff */
[----:B--2---:R-:W-:Y:S05]  /*8920*/  @!P0 BRA `(.L_x_176) ;  /* 0xfffffffc00f08947 */ /* 0x004fea000383ffff */
[----:B------:R-:W-:Y:S05]  /*8930*/  BRA `(.L_x_177) ;  /* 0xffffffa400cc7947 */ /* 0x000fea000383ffff */
.L_x_51:
[----:B----4-:R-:W-:-:S07]  /*8940*/  MOV R0, UR5 ;  /* 0x0000000500007c02 */ /* 0x010fce0008000f00 */
.L_x_178:
[----:B-1----:R1:W2:Y:S02]  /*8950*/  SYNCS.PHASECHK.TRANS64.TRYWAIT P0, [R0+URZ], R3 ;  /* 0x00000003000075a7 */ /* 0x0022a400080011ff */
[----:B--2---:R-:W-:Y:S05]  /*8960*/  @!P0 NANOSLEEP.SYNCS 0x989680 ;  /* 0x009896800000895d */ /* 0x004fea0003900000 */
[----:B------:R-:W2:Y:S02]  /*8970*/  @!P0 SYNCS.PHASECHK.TRANS64 P0, [R0+URZ], R3 ;  /* 0x00000003000085a7 */ /* 0x000ea400080010ff */
[----:B--2---:R-:W-:Y:S05]  /*8980*/  @!P0 BRA `(.L_x_178) ;  /* 0xfffffffc00f08947 */ /* 0x004fea000383ffff */
[----:B------:R-:W-:Y:S05]  /*8990*/  BRA `(.L_x_179) ;  /* 0xffffffa400d87947 */ /* 0x000fea000383ffff */
.L_x_52:
[----:B----4-:R-:W-:-:S07]  /*89a0*/  MOV R0, UR5 ;  /* 0x0000000500007c02 */ /* 0x010fce0008000f00 */
.L_x_180:
[----:B-1----:R1:W2:Y:S02]  /*89b0*/  SYNCS.PHASECHK.TRANS64.TRYWAIT P0, [R0+URZ], R3 ;  /* 0x00000003000075a7 */ /* 0x0022a400080011ff */
[----:B--2---:R-:W-:Y:S05]  /*89c0*/  @!P0 NANOSLEEP.SYNCS 0x989680 ;  /* 0x009896800000895d */ /* 0x004fea0003900000 */
[----:B------:R-:W2:Y:S02]  /*89d0*/  @!P0 SYNCS.PHASECHK.TRANS64 P0, [R0+URZ], R3 ;  /* 0x00000003000085a7 */ /* 0x000ea400080010ff */
[----:B--2---:R-:W-:Y:S05]  /*89e0*/  @!P0 BRA `(.L_x_180) ;  /* 0xfffffffc00f08947 */ /* 0x004fea000383ffff */
[----:B------:R-:W-:Y:S05]  /*89f0*/  BRA `(.L_x_181) ;  /* 0xffffffa400e47947 */ /* 0x000fea000383ffff */
.L_x_53:
[----:B----4-:R-:W-:-:S07]  /*8a00*/  MOV R0, UR5 ;  /* 0x0000000500007c02 */ /* 0x010fce0008000f00 */
.L_x_182:
[----:B-1----:R1:W2:Y:S02]  /*8a10*/  SYNCS.PHASECHK.TRANS64.TRYWAIT P0, [R0+URZ], R3 ;  /* 0x00000003000075a7 */ /* 0x0022a400080011ff */
[----:B--2---:R-:W-:Y:S05]  /*8a20*/  @!P0 NANOSLEEP.SYNCS 0x989680 ;  /* 0x009896800000895d */ /* 0x004fea0003900000 */
[----:B------:R-:W2:Y:S02]  /*8a30*/  @!P0 SYNCS.PHASECHK.TRANS64 P0, [R0+URZ], R3 ;  /* 0x00000003000085a7 */ /* 0x000ea400080010ff */
[----:B--2---:R-:W-:Y:S05]  /*8a40*/  @!P0 BRA `(.L_x_182) ;  /* 0xfffffffc00f08947 */ /* 0x004fea000383ffff */
[----:B------:R-:W-:Y:S05]  /*8a50*/  BRA `(.L_x_183) ;  /* 0xffffffa400f07947 */ /* 0x000fea000383ffff */
.L_x_54:
[----:B----4-:R-:W-:-:S07]  /*8a60*/  MOV R0, UR5 ;  /* 0x0000000500007c02 */ /* 0x010fce0008000f00 */
.L_x_184:
[----:B-1----:R1:W2:Y:S02]  /*8a70*/  SYNCS.PHASECHK.TRANS64.TRYWAIT P0, [R0+URZ], R3 ;  /* 0x00000003000075a7 */ /* 0x0022a400080011ff */
[----:B--2---:R-:W-:Y:S05]  /*8a80*/  @!P0 NANOSLEEP.SYNCS 0x989680 ;  /* 0x009896800000895d */ /* 0x004fea0003900000 */
[----:B------:R-:W2:Y:S02]  /*8a90*/  @!P0 SYNCS.PHASECHK.TRANS64 P0, [R0+URZ], R3 ;  /* 0x00000003000085a7 */ /* 0x000ea400080010ff */
[----:B--2---:R-:W-:Y:S05]  /*8aa0*/  @!P0 BRA `(.L_x_184) ;  /* 0xfffffffc00f08947 */ /* 0x004fea000383ffff */
[----:B------:R-:W-:Y:S05]  /*8ab0*/  BRA `(.L_x_185) ;  /* 0xffffffa400fc7947 */ /* 0x000fea000383ffff */
.L_x_55:
[----:B----4-:R-:W-:-:S07]  /*8ac0*/  MOV R0, UR5 ;  /* 0x0000000500007c02 */ /* 0x010fce0008000f00 */
.L_x_186:
[----:B-1----:R1:W2:Y:S02]  /*8ad0*/  SYNCS.PHASECHK.TRANS64.TRYWAIT P0, [R0+URZ], R3 ;  /* 0x00000003000075a7 */ /* 0x0022a400080011ff */
[----:B--2---:R-:W-:Y:S05]  /*8ae0*/  @!P0 NANOSLEEP.SYNCS 0x989680 ;  /* 0x009896800000895d */ /* 0x004fea0003900000 */
[----:B------:R-:W2:Y:S02]  /*8af0*/  @!P0 SYNCS.PHASECHK.TRANS64 P0, [R0+URZ], R3 ;  /* 0x00000003000085a7 */ /* 0x000ea400080010ff */
[----:B--2---:R-:W-:Y:S05]  /*8b00*/  @!P0 BRA `(.L_x_186) ;  /* 0xfffffffc00f08947 */ /* 0x004fea000383ffff */
[----:B------:R-:W-:Y:S05]  /*8b10*/  BRA `(.L_x_187) ;  /* 0xffffffa800087947 */ /* 0x000fea000383ffff */
.L_x_56:
[----:B----4-:R-:W-:-:S07]  /*8b20*/  MOV R0, UR5 ;  /* 0x0000000500007c02 */ /* 0x010fce0008000f00 */
.L_x_188:
[----:B-1----:R1:W2:Y:S02]  /*8b30*/  SYNCS.PHASECHK.TRANS64.TRYWAIT P0, [R0+URZ], R3 ;  /* 0x00000003000075a7 */ /* 0x0022a400080011ff */
[----:B--2---:R-:W-:Y:S05]  /*8b40*/  @!P0 NANOSLEEP.SYNCS 0x989680 ;  /* 0x009896800000895d */ /* 0x004fea0003900000 */
[----:B------:R-:W2:Y:S02]  /*8b50*/  @!P0 SYNCS.PHASECHK.TRANS64 P0, [R0+URZ], R3 ;  /* 0x00000003000085a7 */ /* 0x000ea400080010ff */
[----:B--2---:R-:W-:Y:S05]  /*8b60*/  @!P0 BRA `(.L_x_188) ;  /* 0xfffffffc00f08947 */ /* 0x004fea000383ffff */
[----:B------:R-:W-:Y:S05]  /*8b70*/  BRA `(.L_x_189) ;  /* 0xffffffa800147947 */ /* 0x000fea000383ffff */
.L_x_57:
[----:B----4-:R-:W-:-:S07]  /*8b80*/  MOV R0, UR5 ;  /* 0x0000000500007c02 */ /* 0x010fce0008000f00 */
.L_x_190:
[----:B-1----:R1:W2:Y:S02]  /*8b90*/  SYNCS.PHASECHK.TRANS64.TRYWAIT P0, [R0+URZ], R3 ;  /* 0x00000003000075a7 */ /* 0x0022a400080011ff */
[----:B--2---:R-:W-:Y:S05]  /*8ba0*/  @!P0 NANOSLEEP.SYNCS 0x989680 ;  /* 0x009896800000895d */ /* 0x004fea0003900000 */
[----:B------:R-:W2:Y:S02]  /*8bb0*/  @!P0 SYNCS.PHASECHK.TRANS64 P0, [R0+URZ], R3 ;  /* 0x00000003000085a7 */ /* 0x000ea400080010ff */
[----:B--2---:R-:W-:Y:S05]  /*8bc0*/  @!P0 BRA `(.L_x_190) ;  /* 0xfffffffc00f08947 */ /* 0x004fea000383ffff */
[----:B------:R-:W-:Y:S05]  /*8bd0*/  BRA `(.L_x_191) ;  /* 0xffffffa800207947 */ /* 0x000fea000383ffff */
.L_x_58:
[----:B----4-:R-:W-:-:S07]  /*8be0*/  MOV R0, UR5 ;  /* 0x0000000500007c02 */ /* 0x010fce0008000f00 */
.L_x_192:
[----:B-1----:R1:W2:Y:S02]  /*8bf0*/  SYNCS.PHASECHK.TRANS64.TRYWAIT P0, [R0+URZ], R3 ;  /* 0x00000003000075a7 */ /* 0x0022a400080011ff */
[----:B--2---:R-:W-:Y:S05]  /*8c00*/  @!P0 NANOSLEEP.SYNCS 0x989680 ;  /* 0x009896800000895d */ /* 0x004fea0003900000 */
[----:B------:R-:W2:Y:S02]  /*8c10*/  @!P0 SYNCS.PHASECHK.TRANS64 P0, [R0+URZ], R3 ;  /* 0x00000003000085a7 */ /* 0x000ea400080010ff */
[----:B--2---:R-:W-:Y:S05]  /*8c20*/  @!P0 BRA `(.L_x_192) ;  /* 0xfffffffc00f08947 */ /* 0x004fea000383ffff */
[----:B------:R-:W-:Y:S05]  /*8c30*/  BRA `(.L_x_193) ;  /* 0xffffffa8002c7947 */ /* 0x000fea000383ffff */
.L_x_59:
[----:B----4-:R-:W-:-:S07]  /*8c40*/  MOV R0, UR5 ;  /* 0x0000000500007c02 */ /* 0x010fce0008000f00 */
.L_x_194:
[----:B-1----:R1:W2:Y:S02]  /*8c50*/  SYNCS.PHASECHK.TRANS64.TRYWAIT P0, [R0+URZ], R3 ;  /* 0x00000003000075a7 */ /* 0x0022a400080011ff */
[----:B--2---:R-:W-:Y:S05]  /*8c60*/  @!P0 NANOSLEEP.SYNCS 0x989680 ;  /* 0x009896800000895d */ /* 0x004fea0003900000 */
[----:B------:R-:W2:Y:S02]  /*8c70*/  @!P0 SYNCS.PHASECHK.TRANS64 P0, [R0+URZ], R3 ;  /* 0x00000003000085a7 */ /* 0x000ea400080010ff */
[----:B--2---:R-:W-:Y:S05]  /*8c80*/  @!P0 BRA `(.L_x_194) ;  /* 0xfffffffc00f08947 */ /* 0x004fea000383ffff */
[----:B------:R-:W-:Y:S05]  /*8c90*/  BRA `(.L_x_195) ;  /* 0xffffffa800387947 */ /* 0x000fea000383ffff */
.L_x_60:
[----:B----4-:R-:W-:-:S07]  /*8ca0*/  MOV R0, UR5 ;  /* 0x0000000500007c02 */ /* 0x010fce0008000f00 */
.L_x_196:
[----:B-1----:R1:W2:Y:S02]  /*8cb0*/  SYNCS.PHASECHK.TRANS64.TRYWAIT P0, [R0+URZ], R3 ;  /* 0x00000003000075a7 */ /* 0x0022a400080011ff */
[----:B--2---:R-:W-:Y:S05]  /*8cc0*/  @!P0 NANOSLEEP.SYNCS 0x989680 ;  /* 0x009896800000895d */ /* 0x004fea0003900000 */
[----:B------:R-:W2:Y:S02]  /*8cd0*/  @!P0 SYNCS.PHASECHK.TRANS64 P0, [R0+URZ], R3 ;  /* 0x00000003000085a7 */ /* 0x000ea400080010ff */
[----:B--2---:R-:W-:Y:S05]  /*8ce0*/  @!P0 BRA `(.L_x_196) ;  /* 0xfffffffc00f08947 */ /* 0x004fea000383ffff */
[----:B------:R-:W-:Y:S05]  /*8cf0*/  BRA `(.L_x_197) ;  /* 0xffffffa800447947 */ /* 0x000fea000383ffff */
.L_x_61:
[----:B----4-:R-:W-:-:S07]  /*8d00*/  MOV R0, UR5 ;  /* 0x0000000500007c02 */ /* 0x010fce0008000f00 */
.L_x_198:
[----:B-1----:R1:W2:Y:S02]  /*8d10*/  SYNCS.PHASECHK.TRANS64.TRYWAIT P0, [R0+URZ], R3 ;  /* 0x00000003000075a7 */ /* 0x0022a400080011ff */
[----:B--2---:R-:W-:Y:S05]  /*8d20*/  @!P0 NANOSLEEP.SYNCS 0x989680 ;  /* 0x009896800000895d */ /* 0x004fea0003900000 */
[----:B------:R-:W2:Y:S02]  /*8d30*/  @!P0 SYNCS.PHASECHK.TRANS64 P0, [R0+URZ], R3 ;  /* 0x00000003000085a7 */ /* 0x000ea400080010ff */
[----:B--2---:R-:W-:Y:S05]  /*8d40*/  @!P0 BRA `(.L_x_198) ;  /* 0xfffffffc00f08947 */ /* 0x004fea000383ffff */
[----:B------:R-:W-:Y:S05]  /*8d50*/  BRA `(.L_x_199) ;  /* 0xffffffa800507947 */ /* 0x000fea000383ffff */
.L_x_62:
[----:B----4-:R-:W-:-:S07]  /*8d60*/  MOV R0, UR5 ;  /* 0x0000000500007c02 */ /* 0x010fce0008000f00 */
.L_x_200:
[----:B-1----:R1:W2:Y:S02]  /*8d70*/  SYNCS.PHASECHK.TRANS64.TRYWAIT P0, [R0+URZ], R3 ;  /* 0x00000003000075a7 */ /* 0x0022a400080011ff */
[----:B--2---:R-:W-:Y:S05]  /*8d80*/  @!P0 NANOSLEEP.SYNCS 0x989680 ;  /* 0x009896800000895d */ /* 0x004fea0003900000 */
[----:B------:R-:W2:Y:S02]  /*8d90*/  @!P0 SYNCS.PHASECHK.TRANS64 P0, [R0+URZ], R3 ;  /* 0x00000003000085a7 */ /* 0x000ea400080010ff */
[----:B--2---:R-:W-:Y:S05]  /*8da0*/  @!P0 BRA `(.L_x_200) ;  /* 0xfffffffc00f08947 */ /* 0x004fea000383ffff */
[----:B------:R-:W-:Y:S05]  /*8db0*/  BRA `(.L_x_201) ;  /* 0xffffffa8005c7947 */ /* 0x000fea000383ffff */
.L_x_63:
[----:B----4-:R-:W-:-:S07]  /*8dc0*/  MOV R0, UR5 ;  /* 0x0000000500007c02 */ /* 0x010fce0008000f00 */
.L_x_202:
[----:B-1----:R1:W2:Y:S02]  /*8dd0*/  SYNCS.PHASECHK.TRANS64.TRYWAIT P0, [R0+URZ], R3 ;  /* 0x00000003000075a7 */ /* 0x0022a400080011ff */
[----:B--2---:R-:W-:Y:S05]  /*8de0*/  @!P0 NANOSLEEP.SYNCS 0x989680 ;  /* 0x009896800000895d */ /* 0x004fea0003900000 */
[----:B------:R-:W2:Y:S02]  /*8df0*/  @!P0 SYNCS.PHASECHK.TRANS64 P0, [R0+URZ], R3 ;  /* 0x00000003000085a7 */ /* 0x000ea400080010ff */
[----:B--2---:R-:W-:Y:S05]  /*8e00*/  @!P0 BRA `(.L_x_202) ;  /* 0xfffffffc00f08947 */ /* 0x004fea000383ffff */
[----:B------:R-:W-:Y:S05]  /*8e10*/  BRA `(.L_x_203) ;  /* 0xffffffa800687947 */ /* 0x000fea000383ffff */
.L_x_64:
[----:B----4-:R-:W-:-:S07]  /*8e20*/  MOV R0, UR5 ;  /* 0x0000000500007c02 */ /* 0x010fce0008000f00 */
.L_x_204:
[----:B-1----:R1:W2:Y:S02]  /*8e30*/  SYNCS.PHASECHK.TRANS64.TRYWAIT P0, [R0+URZ], R3 ;  /* 0x00000003000075a7 */ /* 0x0022a400080011ff */
[----:B--2---:R-:W-:Y:S05]  /*8e40*/  @!P0 NANOSLEEP.SYNCS 0x989680 ;  /* 0x009896800000895d */ /* 0x004fea0003900000 */
[----:B------:R-:W2:Y:S02]  /*8e50*/  @!P0 SYNCS.PHASECHK.TRANS64 P0, [R0+URZ], R3 ;  /* 0x00000003000085a7 */ /* 0x000ea400080010ff */
[----:B--2---:R-:W-:Y:S05]  /*8e60*/  @!P0 BRA `(.L_x_204) ;  /* 0xfffffffc00f08947 */ /* 0x004fea000383ffff */
[----:B------:R-:W-:Y:S05]  /*8e70*/  BRA `(.L_x_205) ;  /* 0xffffffa800747947 */ /* 0x000fea000383ffff */
.L_x_65:
[----:B----4-:R-:W-:-:S07]  /*8e80*/  MOV R0, UR5 ;  /* 0x0000000500007c02 */ /* 0x010fce0008000f00 */
.L_x_206:
[----:B-1----:R1:W2:Y:S02]  /*8e90*/  SYNCS.PHASECHK.TRANS64.TRYWAIT P0, [R0+URZ], R3 ;  /* 0x00000003000075a7 */ /* 0x0022a400080011ff */
[----:B--2---:R-:W-:Y:S05]  /*8ea0*/  @!P0 NANOSLEEP.SYNCS 0x989680 ;  /* 0x009896800000895d */ /* 0x004fea0003900000 */
[----:B------:R-:W2:Y:S02]  /*8eb0*/  @!P0 SYNCS.PHASECHK.TRANS64 P0, [R0+URZ], R3 ;  /* 0x00000003000085a7 */ /* 0x000ea400080010ff */
[----:B--2---:R-:W-:Y:S05]  /*8ec0*/  @!P0 BRA `(.L_x_206) ;  /* 0xfffffffc00f08947 */ /* 0x004fea000383ffff */
[----:B------:R-:W-:Y:S05]  /*8ed0*/  BRA `(.L_x_207) ;  /* 0xffffffa800807947 */ /* 0x000fea000383ffff */
.L_x_66:
[----:B----4-:R-:W-:-:S07]  /*8ee0*/  MOV R0, UR5 ;  /* 0x0000000500007c02 */ /* 0x010fce0008000f00 */
.L_x_208:
[----:B-1----:R1:W2:Y:S02]  /*8ef0*/  SYNCS.PHASECHK.TRANS64.TRYWAIT P0, [R0+URZ], R3 ;  /* 0x00000003000075a7 */ /* 0x0022a400080011ff */
[----:B--2---:R-:W-:Y:S05]  /*8f00*/  @!P0 NANOSLEEP.SYNCS 0x989680 ;  /* 0x009896800000895d */ /* 0x004fea0003900000 */
[----:B------:R-:W2:Y:S02]  /*8f10*/  @!P0 SYNCS.PHASECHK.TRANS64 P0, [R0+URZ], R3 ;  /* 0x00000003000085a7 */ /* 0x000ea400080010ff */
[----:B--2---:R-:W-:Y:S05]  /*8f20*/  @!P0 BRA `(.L_x_208) ;  /* 0xfffffffc00f08947 */ /* 0x004fea000383ffff */
[----:B------:R-:W-:Y:S05]  /*8f30*/  BRA `(.L_x_209) ;  /* 0xffffffa8008c7947 */ /* 0x000fea000383ffff */
.L_x_67:
[----:B----4-:R-:W-:-:S07]  /*8f40*/  MOV R0, UR5 ;  /* 0x0000000500007c02 */ /* 0x010fce0008000f00 */
.L_x_210:
[----:B-1----:R1:W2:Y:S02]  /*8f50*/  SYNCS.PHASECHK.TRANS64.TRYWAIT P0, [R0+URZ], R3 ;  /* 0x00000003000075a7 */ /* 0x0022a400080011ff */
[----:B--2---:R-:W-:Y:S05]  /*8f60*/  @!P0 NANOSLEEP.SYNCS 0x989680 ;  /* 0x009896800000895d */ /* 0x004fea0003900000 */
[----:B------:R-:W2:Y:S02]  /*8f70*/  @!P0 SYNCS.PHASECHK.TRANS64 P0, [R0+URZ], R3 ;  /* 0x00000003000085a7 */ /* 0x000ea400080010ff */
[----:B--2---:R-:W-:Y:S05]  /*8f80*/  @!P0 BRA `(.L_x_210) ;  /* 0xfffffffc00f08947 */ /* 0x004fea000383ffff */
[----:B------:R-:W-:Y:S05]  /*8f90*/  BRA `(.L_x_211) ;  /* 0xffffffa800987947 */ /* 0x000fea000383ffff */
.L_x_68:
[----:B----4-:R-:W-:-:S07]  /*8fa0*/  MOV R0, UR5 ;  /* 0x0000000500007c02 */ /* 0x010fce0008000f00 */
.L_x_212:
[----:B-1----:R1:W2:Y:S02]  /*8fb0*/  SYNCS.PHASECHK.TRANS64.TRYWAIT P0, [R0+URZ], R3 ;  /* 0x00000003000075a7 */ /* 0x0022a400080011ff */
[----:B--2---:R-:W-:Y:S05]  /*8fc0*/  @!P0 NANOSLEEP.SYNCS 0x989680 ;  /* 0x009896800000895d */ /* 0x004fea0003900000 */
[----:B------:R-:W2:Y:S02]  /*8fd0*/  @!P0 SYNCS.PHASECHK.TRANS64 P0, [R0+URZ], R3 ;  /* 0x00000003000085a7 */ /* 0x000ea400080010ff */
[----:B--2---:R-:W-:Y:S05]  /*8fe0*/  @!P0 BRA `(.L_x_212) ;  /* 0xfffffffc00f08947 */ /* 0x004fea000383ffff */
[----:B------:R-:W-:Y:S05]  /*8ff0*/  BRA `(.L_x_213) ;  /* 0xffffffa800a47947 */ /* 0x000fea000383ffff */
.L_x_69:
[----:B----4-:R-:W-:-:S07]  /*9000*/  MOV R0, UR5 ;  /* 0x0000000500007c02 */ /* 0x010fce0008000f00 */
.L_x_214:
[----:B-1----:R1:W2:Y:S02]  /*9010*/  SYNCS.PHASECHK.TRANS64.TRYWAIT P0, [R0+URZ], R3 ;  /* 0x00000003000075a7 */ /* 0x0022a400080011ff */
[----:B--2---:R-:W-:Y:S05]  /*9020*/  @!P0 NANOSLEEP.SYNCS 0x989680 ;  /* 0x009896800000895d */ /* 0x004fea0003900000 */
[----:B------:R-:W2:Y:S02]  /*9030*/  @!P0 SYNCS.PHASECHK.TRANS64 P0, [R0+URZ], R3 ;  /* 0x00000003000085a7 */ /* 0x000ea400080010ff */
[----:B--2---:R-:W-:Y:S05]  /*9040*/  @!P0 BRA `(.L_x_214) ;  /* 0xfffffffc00f08947 */ /* 0x004fea000383ffff */
[----:B------:R-:W-:Y:S05]  /*9050*/  BRA `(.L_x_215) ;  /* 0xffffffa800b07947 */ /* 0x000fea000383ffff */
.L_x_70:
[----:B----4-:R-:W-:-:S07]  /*9060*/  MOV R0, UR5 ;  /* 0x0000000500007c02 */ /* 0x010fce0008000f00 */
.L_x_216:
[----:B-1----:R1:W2:Y:S02]  /*9070*/  SYNCS.PHASECHK.TRANS64.TRYWAIT P0, [R0+URZ], R3 ;  /* 0x00000003000075a7 */ /* 0x0022a400080011ff */
[----:B--2---:R-:W-:Y:S05]  /*9080*/  @!P0 NANOSLEEP.SYNCS 0x989680 ;  /* 0x009896800000895d */ /* 0x004fea0003900000 */
[----:B------:R-:W2:Y:S02]  /*9090*/  @!P0 SYNCS.PHASECHK.TRANS64 P0, [R0+URZ], R3 ;  /* 0x00000003000085a7 */ /* 0x000ea400080010ff */
[----:B--2---:R-:W-:Y:S05]  /*90a0*/  @!P0 BRA `(.L_x_216) ;  /* 0xfffffffc00f08947 */ /* 0x004fea000383ffff */
[----:B------:R-:W-:Y:S05]  /*90b0*/  BRA `(.L_x_217) ;  /* 0xffffffa800bc7947 */ /* 0x000fea000383ffff */
.L_x_71:
[----:B----4-:R-:W-:-:S07]  /*90c0*/  MOV R0, UR5 ;  /* 0x0000000500007c02 */ /* 0x010fce0008000f00 */
.L_x_218:
[----:B-1----:R1:W2:Y:S02]  /*90d0*/  SYNCS.PHASECHK.TRANS64.TRYWAIT P0, [R0+URZ], R3 ;  /* 0x00000003000075a7 */ /* 0x0022a400080011ff */
[----:B--2---:R-:W-:Y:S05]  /*90e0*/  @!P0 NANOSLEEP.SYNCS 0x989680 ;  /* 0x009896800000895d */ /* 0x004fea0003900000 */
[----:B------:R-:W2:Y:S02]  /*90f0*/  @!P0 SYNCS.PHASECHK.TRANS64 P0, [R0+URZ], R3 ;  /* 0x00000003000085a7 */ /* 0x000ea400080010ff */
[----:B--2---:R-:W-:Y:S05]  /*9100*/  @!P0 BRA `(.L_x_218) ;  /* 0xfffffffc00f08947 */ /* 0x004fea000383ffff */
[----:B------:R-:W-:Y:S05]  /*9110*/  BRA `(.L_x_219) ;  /* 0xffffffa800c87947 */ /* 0x000fea000383ffff */
.L_x_72:
[----:B----4-:R-:W-:-:S07]  /*9120*/  MOV R0, UR5 ;  /* 0x0000000500007c02 */ /* 0x010fce0008000f00 */
.L_x_220:
[----:B-1----:R1:W2:Y:S02]  /*9130*/  SYNCS.PHASECHK.TRANS64.TRYWAIT P0, [R0+URZ], R3 ;  /* 0x00000003000075a7 */ /* 0x0022a400080011ff */
[----:B--2---:R-:W-:Y:S05]  /*9140*/  @!P0 NANOSLEEP.SYNCS 0x989680 ;  /* 0x009896800000895d */ /* 0x004fea0003900000 */
[----:B------:R-:W2:Y:S02]  /*9150*/  @!P0 SYNCS.PHASECHK.TRANS64 P0, [R0+URZ], R3 ;  /* 0x00000003000085a7 */ /* 0x000ea400080010ff */
[----:B--2---:R-:W-:Y:S05]  /*9160*/  @!P0 BRA `(.L_x_220) ;  /* 0xfffffffc00f08947 */ /* 0x004fea000383ffff */
[----:B------:R-:W-:Y:S05]  /*9170*/  BRA `(.L_x_221) ;  /* 0xffffffa800d47947 */ /* 0x000fea000383ffff */
.L_x_73:
[----:B----4-:R-:W-:-:S07]  /*9180*/  MOV R0, UR5 ;  /* 0x0000000500007c02 */ /* 0x010fce0008000f00 */
.L_x_222:
[----:B-1----:R1:W2:Y:S02]  /*9190*/  SYNCS.PHASECHK.TRANS64.TRYWAIT P0, [R0+URZ], R3 ;  /* 0x00000003000075a7 */ /* 0x0022a400080011ff */
[----:B--2---:R-:W-:Y:S05]  /*91a0*/  @!P0 NANOSLEEP.SYNCS 0x989680 ;  /* 0x009896800000895d */ /* 0x004fea0003900000 */
[----:B------:R-:W2:Y:S02]  /*91b0*/  @!P0 SYNCS.PHASECHK.TRANS64 P0, [R0+URZ], R3 ;  /* 0x00000003000085a7 */ /* 0x000ea400080010ff */
[----:B--2---:R-:W-:Y:S05]  /*91c0*/  @!P0 BRA `(.L_x_222) ;  /* 0xfffffffc00f08947 */ /* 0x004fea000383ffff */
[----:B------:R-:W-:Y:S05]  /*91d0*/  BRA `(.L_x_223) ;  /* 0xffffffa800e07947 */ /* 0x000fea000383ffff */
.L_x_74:
[----:B----4-:R-:W-:-:S07]  /*91e0*/  MOV R0, UR5 ;  /* 0x0000000500007c02 */ /* 0x010fce0008000f00 */
.L_x_224:
[----:B-1----:R1:W2:Y:S02]  /*91f0*/  SYNCS.PHASECHK.TRANS64.TRYWAIT P0, [R0+URZ], R3 ;  /* 0x00000003000075a7 */ /* 0x0022a400080011ff */
[----:B--2---:R-:W-:Y:S05]  /*9200*/  @!P0 NANOSLEEP.SYNCS 0x989680 ;  /* 0x009896800000895d */ /* 0x004fea0003900000 */
[----:B------:R-:W2:Y:S02]  /*9210*/  @!P0 SYNCS.PHASECHK.TRANS64 P0, [R0+URZ], R3 ;  /* 0x00000003000085a7 */ /* 0x000ea400080010ff */
[----:B--2---:R-:W-:Y:S05]  /*9220*/  @!P0 BRA `(.L_x_224) ;  /* 0xfffffffc00f08947 */ /* 0x004fea000383ffff */
[----:B------:R-:W-:Y:S05]  /*9230*/  BRA `(.L_x_225) ;  /* 0xffffffa800ec7947 */ /* 0x000fea000383ffff */
.L_x_75:
[----:B----4-:R-:W-:-:S07]  /*9240*/  MOV R0, UR5 ;  /* 0x0000000500007c02 */ /* 0x010fce0008000f00 */
.L_x_226:
[----:B-1----:R1:W2:Y:S02]  /*9250*/  SYNCS.PHASECHK.TRANS64.TRYWAIT P0, [R0+URZ], R3 ;  /* 0x00000003000075a7 */ /* 0x0022a400080011ff */
[----:B--2---:R-:W-:Y:S05]  /*9260*/  @!P0 NANOSLEEP.SYNCS 0x989680 ;  /* 0x009896800000895d */ /* 0x004fea0003900000 */
[----:B------:R-:W2:Y:S02]  /*9270*/  @!P0 SYNCS.PHASECHK.TRANS64 P0, [R0+URZ], R3 ;  /* 0x00000003000085a7 */ /* 0x000ea400080010ff */
[----:B--2---:R-:W-:Y:S05]  /*9280*/  @!P0 BRA `(.L_x_226) ;  /* 0xfffffffc00f08947 */ /* 0x004fea000383ffff */
[----:B------:R-:W-:Y:S05]  /*9290*/  BRA `(.L_x_227) ;  /* 0xffffffa800f87947 */ /* 0x000fea000383ffff */
.L_x_76:
[----:B----4-:R-:W-:-:S07]  /*92a0*/  MOV R0, UR5 ;  /* 0x0000000500007c02 */ /* 0x010fce0008000f00 */
.L_x_228:
[----:B-1----:R1:W2:Y:S02]  /*92b0*/  SYNCS.PHASECHK.TRANS64.TRYWAIT P0, [R0+URZ], R3 ;  /* 0x00000003000075a7 */ /* 0x0022a400080011ff */
[----:B--2---:R-:W-:Y:S05]  /*92c0*/  @!P0 NANOSLEEP.SYNCS 0x989680 ;  /* 0x009896800000895d */ /* 0x004fea0003900000 */
[----:B------:R-:W2:Y:S02]  /*92d0*/  @!P0 SYNCS.PHASECHK.TRANS64 P0, [R0+URZ], R3 ;  /* 0x00000003000085a7 */ /* 0x000ea400080010ff */
[----:B--2---:R-:W-:Y:S05]  /*92e0*/  @!P0 BRA `(.L_x_228) ;  /* 0xfffffffc00f08947 */ /* 0x004fea000383ffff */
[----:B------:R-:W-:Y:S05]  /*92f0*/  BRA `(.L_x_229) ;  /* 0xffffffac00047947 */ /* 0x000fea000383ffff */
.L_x_77:
[----:B----4-:R-:W-:-:S07]  /*9300*/  MOV R0, UR5 ;  /* 0x0000000500007c02 */ /* 0x010fce0008000f00 */
.L_x_230:
[----:B-1----:R1:W2:Y:S02]  /*9310*/  SYNCS.PHASECHK.TRANS64.TRYWAIT P0, [R0+URZ], R3 ;  /* 0x00000003000075a7 */ /* 0x0022a400080011ff */
[----:B--2---:R-:W-:Y:S05]  /*9320*/  @!P0 NANOSLEEP.SYNCS 0x989680 ;  /* 0x009896800000895d */ /* 0x004fea0003900000 */
[----:B------:R-:W2:Y:S02]  /*9330*/  @!P0 SYNCS.PHASECHK.TRANS64 P0, [R0+URZ], R3 ;  /* 0x00000003000085a7 */ /* 0x000ea400080010ff */
[----:B--2---:R-:W-:Y:S05]  /*9340*/  @!P0 BRA `(.L_x_230) ;  /* 0xfffffffc00f08947 */ /* 0x004fea000383ffff */
[----:B------:R-:W-:Y:S05]  /*9350*/  BRA `(.L_x_231) ;  /* 0xffffffac00107947 */ /* 0x000fea000383ffff */
.L_x_78:
[----:B----4-:R-:W-:-:S07]  /*9360*/  MOV R0, UR5 ;  /* 0x0000000500007c02 */ /* 0x010fce0008000f00 */
.L_x_232:
[----:B-1----:R1:W2:Y:S02]  /*9370*/  SYNCS.PHASECHK.TRANS64.TRYWAIT P0, [R0+URZ], R3 ;  /* 0x00000003000075a7 */ /* 0x0022a400080011ff */
[----:B--2---:R-:W-:Y:S05]  /*9380*/  @!P0 NANOSLEEP.SYNCS 0x989680 ;  /* 0x009896800000895d */ /* 0x004fea0003900000 */
[----:B------:R-:W2:Y:S02]  /*9390*/  @!P0 SYNCS.PHASECHK.TRANS64 P0, [R0+URZ], R3 ;  /* 0x00000003000085a7 */ /* 0x000ea400080010ff */
[----:B--2---:R-:W-:Y:S05]  /*93a0*/  @!P0 BRA `(.L_x_232) ;  /* 0xfffffffc00f08947 */ /* 0x004fea000383ffff */
[----:B------:R-:W-:Y:S05]  /*93b0*/  BRA `(.L_x_233) ;  /* 0xffffffac001c7947 */ /* 0x000fea000383ffff */
.L_x_79:
[----:B----4-:R-:W-:-:S07]  /*93c0*/  MOV R0, UR5 ;  /* 0x0000000500007c02 */ /* 0x010fce0008000f00 */
.L_x_234:
[----:B-1----:R1:W2:Y:S02]  /*93d0*/  SYNCS.PHASECHK.TRANS64.TRYWAIT P0, [R0+URZ], R3 ;  /* 0x00000003000075a7 */ /* 0x0022a400080011ff */
[----:B--2---:R-:W-:Y:S05]  /*93e0*/  @!P0 NANOSLEEP.SYNCS 0x989680 ;  /* 0x009896800000895d */ /* 0x004fea0003900000 */
[----:B------:R-:W2:Y:S02]  /*93f0*/  @!P0 SYNCS.PHASECHK.TRANS64 P0, [R0+URZ], R3 ;  /* 0x00000003000085a7 */ /* 0x000ea400080010ff */
[----:B--2---:R-:W-:Y:S05]  /*9400*/  @!P0 BRA `(.L_x_234) ;  /* 0xfffffffc00f08947 */ /* 0x004fea000383ffff */
[----:B------:R-:W-:Y:S05]  /*9410*/  BRA `(.L_x_235) ;  /* 0xffffffac00287947 */ /* 0x000fea000383ffff */
.L_x_80:
[----:B----4-:R-:W-:-:S07]  /*9420*/  MOV R0, UR5 ;  /* 0x0000000500007c02 */ /* 0x010fce0008000f00 */
.L_x_236:
[----:B-1----:R1:W2:Y:S02]  /*9430*/  SYNCS.PHASECHK.TRANS64.TRYWAIT P0, [R0+URZ], R3 ;  /* 0x00000003000075a7 */ /* 0x0022a400080011ff */
[----:B--2---:R-:W-:Y:S05]  /*9440*/  @!P0 NANOSLEEP.SYNCS 0x989680 ;  /* 0x009896800000895d */ /* 0x004fea0003900000 */
[----:B------:R-:W2:Y:S02]  /*9450*/  @!P0 SYNCS.PHASECHK.TRANS64 P0, [R0+URZ], R3 ;  /* 0x00000003000085a7 */ /* 0x000ea400080010ff */
[----:B--2---:R-:W-:Y:S05]  /*9460*/  @!P0 BRA `(.L_x_236) ;  /* 0xfffffffc00f08947 */ /* 0x004fea000383ffff */
[----:B------:R-:W-:Y:S05]  /*9470*/  BRA `(.L_x_237) ;  /* 0xffffffac00347947 */ /* 0x000fea000383ffff */
.L_x_81:
[----:B----4-:R-:W-:-:S07]  /*9480*/  MOV R0, UR5 ;  /* 0x0000000500007c02 */ /* 0x010fce0008000f00 */
.L_x_238:
[----:B-1----:R1:W2:Y:S02]  /*9490*/  SYNCS.PHASECHK.TRANS64.TRYWAIT P0, [R0+URZ], R3 ;  /* 0x00000003000075a7 */ /* 0x0022a400080011ff */
[----:B--2---:R-:W-:Y:S05]  /*94a0*/  @!P0 NANOSLEEP.SYNCS 0x989680 ;  /* 0x009896800000895d */ /* 0x004fea0003900000 */
[----:B------:R-:W2:Y:S02]  /*94b0*/  @!P0 SYNCS.PHASECHK.TRANS64 P0, [R0+URZ], R3 ;  /* 0x00000003000085a7 */ /* 0x000ea400080010ff */
[----:B--2---:R-:W-:Y:S05]  /*94c0*/  @!P0 BRA `(.L_x_238) ;  /* 0xfffffffc00f08947 */ /* 0x004fea000383ffff */
[----:B------:R-:W-:Y:S05]  /*94d0*/  BRA `(.L_x_239) ;  /* 0xffffffac00407947 */ /* 0x000fea000383ffff */
.L_x_82:
[----:B----4-:R-:W-:-:S07]  /*94e0*/  MOV R0, UR5 ;  /* 0x0000000500007c02 */ /* 0x010fce0008000f00 */
.L_x_240:
[----:B-1----:R1:W2:Y:S02]  /*94f0*/  SYNCS.PHASECHK.TRANS64.TRYWAIT P0, [R0+URZ], R3 ;  /* 0x00000003000075a7 */ /* 0x0022a400080011ff */
[----:B--2---:R-:W-:Y:S05]  /*9500*/  @!P0 NANOSLEEP.SYNCS 0x989680 ;  /* 0x009896800000895d */ /* 0x004fea0003900000 */
[----:B------:R-:W2:Y:S02]  /*9510*/  @!P0 SYNCS.PHASECHK.TRANS64 P0, [R0+URZ], R3 ;  /* 0x00000003000085a7 */ /* 0x000ea400080010ff */
[----:B--2---:R-:W-:Y:S05]  /*9520*/  @!P0 BRA `(.L_x_240) ;  /* 0xfffffffc00f08947 */ /* 0x004fea000383ffff */
[----:B------:R-:W-:Y:S05]  /*9530*/  BRA `(.L_x_241) ;  /* 0xffffffac004c7947 */ /* 0x000fea000383ffff */
.L_x_83:
[----:B----4-:R-:W-:-:S07]  /*9540*/  MOV R0, UR5 ;  /* 0x0000000500007c02 */ /* 0x010fce0008000f00 */
.L_x_242:
[----:B-1----:R1:W2:Y:S02]  /*9550*/  SYNCS.PHASECHK.TRANS64.TRYWAIT P0, [R0+URZ], R3 ;  /* 0x00000003000075a7 */ /* 0x0022a400080011ff */
[----:B--2---:R-:W-:Y:S05]  /*9560*/  @!P0 NANOSLEEP.SYNCS 0x989680 ;  /* 0x009896800000895d */ /* 0x004fea0003900000 */
[----:B------:R-:W2:Y:S02]  /*9570*/  @!P0 SYNCS.PHASECHK.TRANS64 P0, [R0+URZ], R3 ;  /* 0x00000003000085a7 */ /* 0x000ea400080010ff */
[----:B--2---:R-:W-:Y:S05]  /*9580*/  @!P0 BRA `(.L_x_242) ;  /* 0xfffffffc00f08947 */ /* 0x004fea000383ffff */
[----:B------:R-:W-:Y:S05]  /*9590*/  BRA `(.L_x_243) ;  /* 0xffffffac00587947 */ /* 0x000fea000383ffff */
.L_x_84:
[----:B----4-:R-:W-:-:S07]  /*95a0*/  MOV R0, UR5 ;  /* 0x0000000500007c02 */ /* 0x010fce0008000f00 */
.L_x_244:
[----:B-1----:R1:W2:Y:S02]  /*95b0*/  SYNCS.PHASECHK.TRANS64.TRYWAIT P0, [R0+URZ], R3 ;  /* 0x00000003000075a7 */ /* 0x0022a400080011ff */
[----:B--2---:R-:W-:Y:S05]  /*95c0*/  @!P0 NANOSLEEP.SYNCS 0x989680 ;  /* 0x009896800000895d */ /* 0x004fea0003900000 */
[----:B------:R-:W2:Y:S02]  /*95d0*/  @!P0 SYNCS.PHASECHK.TRANS64 P0, [R0+URZ], R3 ;  /* 0x00000003000085a7 */ /* 0x000ea400080010ff */
[----:B--2---:R-:W-:Y:S05]  /*95e0*/  @!P0 BRA `(.L_x_244) ;  /* 0xfffffffc00f08947 */ /* 0x004fea000383ffff */
[----:B------:R-:W-:Y:S05]  /*95f0*/  BRA `(.L_x_245) ;  /* 0xffffffac00647947 */ /* 0x000fea000383ffff */
.L_x_85:
[----:B----4-:R-:W-:-:S07]  /*9600*/  MOV R0, UR5 ;  /* 0x0000000500007c02 */ /* 0x010fce0008000f00 */
.L_x_246:
[----:B-1----:R1:W2:Y:S02]  /*9610*/  SYNCS.PHASECHK.TRANS64.TRYWAIT P0, [R0+URZ], R3 ;  /* 0x00000003000075a7 */ /* 0x0022a400080011ff */
[----:B--2---:R-:W-:Y:S05]  /*9620*/  @!P0 NANOSLEEP.SYNCS 0x989680 ;  /* 0x009896800000895d */ /* 0x004fea0003900000 */
[----:B------:R-:W2:Y:S02]  /*9630*/  @!P0 SYNCS.PHASECHK.TRANS64 P0, [R0+URZ], R3 ;  /* 0x00000003000085a7 */ /* 0x000ea400080010ff */
[----:B--2---:R-:W-:Y:S05]  /*9640*/  @!P0 BRA `(.L_x_246) ;  /* 0xfffffffc00f08947 */ /* 0x004fea000383ffff */
[----:B------:R-:W-:Y:S05]  /*9650*/  BRA `(.L_x_247) ;  /* 0xffffffac00707947 */ /* 0x000fea000383ffff */
.L_x_86:
[----:B----4-:R-:W-:-:S07]  /*9660*/  MOV R0, UR5 ;  /* 0x0000000500007c02 */ /* 0x010fce0008000f00 */
.L_x_248:
[----:B-1----:R1:W2:Y:S02]  /*9670*/  SYNCS.PHASECHK.TRANS64.TRYWAIT P0, [R0+URZ], R3 ;  /* 0x00000003000075a7 */ /* 0x0022a400080011ff */
[----:B--2---:R-:W-:Y:S05]  /*9680*/  @!P0 NANOSLEEP.SYNCS 0x989680 ;  /* 0x009896800000895d */ /* 0x004fea0003900000 */
[----:B------:R-:W2:Y:S02]  /*9690*/  @!P0 SYNCS.PHASECHK.TRANS64 P0, [R0+URZ], R3 ;  /* 0x00000003000085a7 */ /* 0x000ea400080010ff */
[----:B--2---:R-:W-:Y:S05]  /*96a0*/  @!P0 BRA `(.L_x_248) ;  /* 0xfffffffc00f08947 */ /* 0x004fea000383ffff */
[----:B------:R-:W-:Y:S05]  /*96b0*/  BRA `(.L_x_249) ;  /* 0xffffffac007c7947 */ /* 0x000fea000383ffff */
.L_x_87:
[----:B----4-:R-:W-:-:S07]  /*96c0*/  MOV R0, UR5 ;  /* 0x0000000500007c02 */ /* 0x010fce0008000f00 */
.L_x_250:
[----:B-1----:R1:W2:Y:S02]  /*96d0*/  SYNCS.PHASECHK.TRANS64.TRYWAIT P0, [R0+URZ], R3 ;  /* 0x00000003000075a7 */ /* 0x0022a400080011ff */
[----:B--2---:R-:W-:Y:S05]  /*96e0*/  @!P0 NANOSLEEP.SYNCS 0x989680 ;  /* 0x009896800000895d */ /* 0x004fea0003900000 */
[----:B------:R-:W2:Y:S02]  /*96f0*/  @!P0 SYNCS.PHASECHK.TRANS64 P0, [R0+URZ], R3 ;  /* 0x00000003000085a7 */ /* 0x000ea400080010ff */
[----:B--2---:R-:W-:Y:S05]  /*9700*/  @!P0 BRA `(.L_x_250) ;  /* 0xfffffffc00f08947 */ /* 0x004fea000383ffff */
[----:B------:R-:W-:Y:S05]  /*9710*/  BRA `(.L_x_251) ;  /* 0xffffffac00887947 */ /* 0x000fea000383ffff */
.L_x_88:
[----:B----4-:R-:W-:-:S07]  /*9720*/  MOV R0, UR5 ;  /* 0x0000000500007c02 */ /* 0x010fce0008000f00 */
.L_x_252:
[----:B-1----:R1:W2:Y:S02]  /*9730*/  SYNCS.PHASECHK.TRANS64.TRYWAIT P0, [R0+URZ], R3 ;  /* 0x00000003000075a7 */ /* 0x0022a400080011ff */
[----:B--2---:R-:W-:Y:S05]  /*9740*/  @!P0 NANOSLEEP.SYNCS 0x989680 ;  /* 0x009896800000895d */ /* 0x004fea0003900000 */
[----:B------:R-:W2:Y:S02]  /*9750*/  @!P0 SYNCS.PHASECHK.TRANS64 P0, [R0+URZ], R3 ;  /* 0x00000003000085a7 */ /* 0x000ea400080010ff */
[----:B--2---:R-:W-:Y:S05]  /*9760*/  @!P0 BRA `(.L_x_252) ;  /* 0xfffffffc00f08947 */ /* 0x004fea000383ffff */
[----:B------:R-:W-:Y:S05]  /*9770*/  BRA `(.L_x_253) ;  /* 0xffffffac00947947 */ /* 0x000fea000383ffff */
.L_x_89:
[----:B----4-:R-:W-:-:S07]  /*9780*/  MOV R0, UR5 ;  /* 0x0000000500007c02 */ /* 0x010fce0008000f00 */
.L_x_254:
[----:B-1----:R1:W2:Y:S02]  /*9790*/  SYNCS.PHASECHK.TRANS64.TRYWAIT P0, [R0+URZ], R3 ;  /* 0x00000003000075a7 */ /* 0x0022a400080011ff */
[----:B--2---:R-:W-:Y:S05]  /*97a0*/  @!P0 NANOSLEEP.SYNCS 0x989680 ;  /* 0x009896800000895d */ /* 0x004fea0003900000 */
[----:B------:R-:W2:Y:S02]  /*97b0*/  @!P0 SYNCS.PHASECHK.TRANS64 P0, [R0+URZ], R3 ;  /* 0x00000003000085a7 */ /* 0x000ea400080010ff */
[----:B--2---:R-:W-:Y:S05]  /*97c0*/  @!P0 BRA `(.L_x_254) ;  /* 0xfffffffc00f08947 */ /* 0x004fea000383ffff */
[----:B------:R-:W-:Y:S05]  /*97d0*/  BRA `(.L_x_255) ;  /* 0xffffffac00a07947 */ /* 0x000fea000383ffff */
.L_x_92:
[----:B-1----:R1:W2:Y:S02]  /*97e0*/  SYNCS.PHASECHK.TRANS64.TRYWAIT P0, [R0+URZ+0x3e0], R5 ;  /* 0x0003e005000075a7 */ /* 0x0022a400080011ff */
[----:B--2---:R-:W-:Y:S05]  /*97f0*/  @!P0 NANOSLEEP.SYNCS 0x989680 ;  /* 0x009896800000895d */ /* 0x004fea0003900000 */
[----:B------:R-:W2:Y:S02]  /*9800*/  @!P0 SYNCS.PHASECHK.TRANS64 P0, [R0+URZ+0x3e0], R5 ;  /* 0x0003e005000085a7 */ /* 0x000ea400080010ff */
[----:B--2---:R-:W-:Y:S05]  /*9810*/  @!P0 BRA `(.L_x_92) ;  /* 0xfffffffc00f08947 */ /* 0x004fea000383ffff */
[----:B------:R-:W-:Y:S05]  /*9820*/  BRA `(.L_x_256) ;  /* 0xffffffac00fc7947 */ /* 0x000fea000383ffff */
.L_x_93:
[----:B------:R-:W-:-:S07]  /*9830*/  MOV R0, UR5 ;  /* 0x0000000500007c02 */ /* 0x000fce0008000f00 */
.L_x_257:
[----:B-1----:R1:W2:Y:S02]  /*9840*/  SYNCS.PHASECHK.TRANS64.TRYWAIT P0, [R0+URZ+0x390], R5 ;  /* 0x00039005000075a7 */ /* 0x0022a400080011ff */
[----:B--2---:R-:W-:Y:S05]  /*9850*/  @!P0 NANOSLEEP.SYNCS 0x989680 ;  /* 0x009896800000895d */ /* 0x004fea0003900000 */
[----:B------:R-:W2:Y:S02]  /*9860*/  @!P0 SYNCS.PHASECHK.TRANS64 P0, [R0+URZ+0x390], R5 ;  /* 0x00039005000085a7 */ /* 0x000ea400080010ff */
[----:B--2---:R-:W-:Y:S05]  /*9870*/  @!P0 BRA `(.L_x_257) ;  /* 0xfffffffc00f08947 */ /* 0x004fea000383ffff */
[----:B------:R-:W-:Y:S05]  /*9880*/  BRA `(.L_x_258) ;  /* 0xffffffb0000c7947 */ /* 0x000fea000383ffff */
.L_x_94:
[----:B-1----:R1:W2:Y:S02]  /*9890*/  SYNCS.PHASECHK.TRANS64.TRYWAIT P1, [R0+URZ+0x380], R5 ;  /* 0x00038005000075a7 */ /* 0x0022a400080211ff */
[----:B--2---:R-:W-:Y:S05]  /*98a0*/  @!P1 NANOSLEEP.SYNCS 0x989680 ;  /* 0x009896800000995d */ /* 0x004fea0003900000 */
[----:B------:R-:W2:Y:S02]  /*98b0*/  @!P1 SYNCS.PHASECHK.TRANS64 P1, [R0+URZ+0x380], R5 ;  /* 0x00038005000095a7 */ /* 0x000ea400080210ff */
[----:B--2---:R-:W-:Y:S05]  /*98c0*/  @!P1 BRA `(.L_x_94) ;  /* 0xfffffffc00f09947 */ /* 0x004fea000383ffff */
[----:B------:R-:W-:Y:S05]  /*98d0*/  BRA `(.L_x_259) ;  /* 0xffffffb0003c7947 */ /* 0x000fea000383ffff */
.L_x_97:
[----:B------:R-:W-:-:S07]  /*98e0*/  MOV R0, UR5 ;  /* 0x0000000500007c02 */ /* 0x000fce0008000f00 */
.L_x_260:
[----:B-1----:R1:W2:Y:S02]  /*98f0*/  SYNCS.PHASECHK.TRANS64.TRYWAIT P0, [R0+URZ+0x390], R3 ;  /* 0x00039003000075a7 */ /* 0x0022a400080011ff */
[----:B--2---:R-:W-:Y:S05]  /*9900*/  @!P0 NANOSLEEP.SYNCS 0x989680 ;  /* 0x009896800000895d */ /* 0x004fea0003900000 */
[----:B------:R-:W2:Y:S02]  /*9910*/  @!P0 SYNCS.PHASECHK.TRANS64 P0, [R0+URZ+0x390], R3 ;  /* 0x00039003000085a7 */ /* 0x000ea400080010ff */
[----:B--2---:R-:W-:Y:S05]  /*9920*/  @!P0 BRA `(.L_x_260) ;  /* 0xfffffffc00f08947 */ /* 0x004fea000383ffff */
[----:B------:R-:W-:Y:S05]  /*9930*/  BRA `(.L_x_96) ;  /* 0xffffffb000907947 */ /* 0x000fea000383ffff */
.L_x_104:
[----:B-1----:R1:W2:Y:S02]  /*9940*/  SYNCS.PHASECHK.TRANS64.TRYWAIT P1, [R0+URZ+0x380], R5 ;  /* 0x00038005000075a7 */ /* 0x0022a400080211ff */
[----:B--2---:R-:W-:Y:S05]  /*9950*/  @!P1 NANOSLEEP.SYNCS 0x989680 ;  /* 0x009896800000995d */ /* 0x004fea0003900000 */
[----:B------:R-:W2:Y:S02]  /*9960*/  @!P1 SYNCS.PHASECHK.TRANS64 P1, [R0+URZ+0x380], R5 ;  /* 0x00038005000095a7 */ /* 0x000ea400080210ff */
[----:B--2---:R-:W-:Y:S05]  /*9970*/  @!P1 BRA `(.L_x_104) ;  /* 0xfffffffc00f09947 */ /* 0x004fea000383ffff */
[----:B------:R-:W-:Y:S05]  /*9980*/  BRA `(.L_x_261) ;  /* 0xffffffb400e47947 */ /* 0x000fea000383ffff */
.L_x_105:
[----:B------:R-:W-:-:S07]  /*9990*/  MOV R3, UR9 ;  /* 0x0000000900037c02 */ /* 0x000fce0008000f00 */
.L_x_262:
[----:B-1----:R1:W2:Y:S02]  /*99a0*/  SYNCS.PHASECHK.TRANS64.TRYWAIT P0, [R3+URZ+0x3c0], R0 ;  /* 0x0003c000030075a7 */ /* 0x0022a400080011ff */
[----:B--2---:R-:W-:Y:S05]  /*99b0*/  @!P0 NANOSLEEP.SYNCS 0x989680 ;  /* 0x009896800000895d */ /* 0x004fea0003900000 */
[----:B------:R-:W2:Y:S02]  /*99c0*/  @!P0 SYNCS.PHASECHK.TRANS64 P0, [R3+URZ+0x3c0], R0 ;  /* 0x0003c000030085a7 */ /* 0x000ea400080010ff */
[----:B--2---:R-:W-:Y:S05]  /*99d0*/  @!P0 BRA `(.L_x_262) ;  /* 0xfffffffc00f08947 */ /* 0x004fea000383ffff */
[----:B------:R-:W-:Y:S05]  /*99e0*/  BRA `(.L_x_263) ;  /* 0xffffffb800187947 */ /* 0x000fea000383ffff */
.L_x_108:
[----:B------:R-:W-:Y:S07]  /*99f0*/  MOV R0, UR7 ;  /* 0x0000000700007c02 */ /* 0x000fee0008000f00 */
.L_x_264:
[----:B-1----:R1:W2:Y:S02]  /*9a00*/  SYNCS.PHASECHK.TRANS64.TRYWAIT P0, [R0+URZ], R3 ;  /* 0x00000003000075a7 */ /* 0x0022a400080011ff */
[----:B--2---:R-:W-:Y:S05]  /*9a10*/  @!P0 NANOSLEEP.SYNCS 0x989680 ;  /* 0x009896800000895d */ /* 0x004fea0003900000 */
[----:B------:R-:W2:Y:S02]  /*9a20*/  @!P0 SYNCS.PHASECHK.TRANS64 P0, [R0+URZ], R3 ;  /* 0x00000003000085a7 */ /* 0x000ea400080010ff */
[----:B--2---:R-:W-:Y:S05]  /*9a30*/  @!P0 BRA `(.L_x_264) ;  /* 0xfffffffc00f08947 */ /* 0x004fea000383ffff */
[----:B------:R-:W-:Y:S05]  /*9a40*/  BRA `(.L_x_107) ;  /* 0xffffffb800507947 */ /* 0x000fea000383ffff */
.L_x_111:
[----:B------:R-:W-:-:S07]  /*9a50*/  MOV R0, UR5 ;  /* 0x0000000500007c02 */ /* 0x000fce0008000f00 */
.L_x_265:
[----:B--2---:R2:W3:Y:S02]  /*9a60*/  SYNCS.PHASECHK.TRANS64.TRYWAIT P0, [R0+URZ], R3 ;  /* 0x00000003000075a7 */ /* 0x0044e400080011ff */
[----:B---3--:R-:W-:Y:S05]  /*9a70*/  @!P0 NANOSLEEP.SYNCS 0x989680 ;  /* 0x009896800000895d */ /* 0x008fea0003900000 */
[----:B------:R-:W3:Y:S02]  /*9a80*/  @!P0 SYNCS.PHASECHK.TRANS64 P0, [R0+URZ], R3 ;  /* 0x00000003000085a7 */ /* 0x000ee400080010ff */
[----:B---3--:R-:W-:Y:S05]  /*9a90*/  @!P0 BRA `(.L_x_265) ;  /* 0xfffffffc00f08947 */ /* 0x008fea000383ffff */
[----:B------:R-:W-:Y:S05]  /*9aa0*/  BRA `(.L_x_266) ;  /* 0xffffffb800f47947 */ /* 0x000fea000383ffff */
.L_x_112:
[----:B------:R-:W-:-:S07]  /*9ab0*/  MOV R0, UR5 ;  /* 0x0000000500007c02 */ /* 0x000fce0008000f00 */
.L_x_267:
[----:B--2---:R2:W3:Y:S02]  /*9ac0*/  SYNCS.PHASECHK.TRANS64.TRYWAIT P0, [R0+URZ], R3 ;  /* 0x00000003000075a7 */ /* 0x0044e400080011ff */
[----:B---3--:R-:W-:Y:S05]  /*9ad0*/  @!P0 NANOSLEEP.SYNCS 0x989680 ;  /* 0x009896800000895d */ /* 0x008fea0003900000 */
[----:B------:R-:W3:Y:S02]  /*9ae0*/  @!P0 SYNCS.PHASECHK.TRANS64 P0, [R0+URZ], R3 ;  /* 0x00000003000085a7 */ /* 0x000ee400080010ff */
[----:B---3--:R-:W-:Y:S05]  /*9af0*/  @!P0 BRA `(.L_x_267) ;  /* 0xfffffffc00f08947 */ /* 0x008fea000383ffff */
[----:B------:R-:W-:Y:S05]  /*9b00*/  BRA `(.L_x_268) ;  /* 0xffffffbc00007947 */ /* 0x000fea000383ffff */
.L_x_113:
[----:B------:R-:W-:-:S07]  /*9b10*/  MOV R0, UR5 ;  /* 0x0000000500007c02 */ /* 0x000fce0008000f00 */
.L_x_269:
[----:B--2---:R2:W3:Y:S02]  /*9b20*/  SYNCS.PHASECHK.TRANS64.TRYWAIT P0, [R0+URZ], R3 ;  /* 0x00000003000075a7 */ /* 0x0044e400080011ff */
[----:B---3--:R-:W-:Y:S05]  /*9b30*/  @!P0 NANOSLEEP.SYNCS 0x989680 ;  /* 0x009896800000895d */ /* 0x008fea0003900000 */
[----:B------:R-:W3:Y:S02]  /*9b40*/  @!P0 SYNCS.PHASECHK.TRANS64 P0, [R0+URZ], R3 ;  /* 0x00000003000085a7 */ /* 0x000ee400080010ff */
[----:B---3--:R-:W-:Y:S05]  /*9b50*/  @!P0 BRA `(.L_x_269) ;  /* 0xfffffffc00f08947 */ /* 0x008fea000383ffff */
[----:B------:R-:W-:Y:S05]  /*9b60*/  BRA `(.L_x_270) ;  /* 0xffffffbc000c7947 */ /* 0x000fea000383ffff */
.L_x_114:
[----:B------:R-:W-:-:S07]  /*9b70*/  MOV R0, UR7 ;  /* 0x0000000700007c02 */ /* 0x000fce0008000f00 */
.L_x_271:
[----:B--2---:R2:W3:Y:S02]  /*9b80*/  SYNCS.PHASECHK.TRANS64.TRYWAIT P0, [R0+URZ], R3 ;  /* 0x00000003000075a7 */ /* 0x0044e400080011ff */
[----:B---3--:R-:W-:Y:S05]  /*9b90*/  @!P0 NANOSLEEP.SYNCS 0x989680 ;  /* 0x009896800000895d */ /* 0x008fea0003900000 */
[----:B------:R-:W3:Y:S02]  /*9ba0*/  @!P0 SYNCS.PHASECHK.TRANS64 P0, [R0+URZ], R3 ;  /* 0x00000003000085a7 */ /* 0x000ee400080010ff */
[----:B---3--:R-:W-:Y:S05]  /*9bb0*/  @!P0 BRA `(.L_x_271) ;  /* 0xfffffffc00f08947 */ /* 0x008fea000383ffff */
[----:B------:R-:W-:Y:S05]  /*9bc0*/  BRA `(.L_x_272) ;  /* 0xffffffbc00187947 */ /* 0x000fea000383ffff */
.L_x_119:
[----:B---3--:R3:W1:Y:S02]  /*9bd0*/  SYNCS.PHASECHK.TRANS64.TRYWAIT P0, [R0+URZ+0x380], R3 ;  /* 0x00038003000075a7 */ /* 0x00866400080011ff */
[----:B-1----:R-:W-:Y:S05]  /*9be0*/  @!P0 NANOSLEEP.SYNCS 0x989680 ;  /* 0x009896800000895d */ /* 0x002fea0003900000 */
[----:B------:R-:W1:Y:S02]  /*9bf0*/  @!P0 SYNCS.PHASECHK.TRANS64 P0, [R0+URZ+0x380], R3 ;  /* 0x00038003000085a7 */ /* 0x000e6400080010ff */
[----:B-1----:R-:W-:Y:S05]  /*9c00*/  @!P0 BRA `(.L_x_119) ;  /* 0xfffffffc00f08947 */ /* 0x002fea000383ffff */
[----:B------:R-:W-:Y:S05]  /*9c10*/  BRA `(.L_x_273) ;  /* 0xffffffc000147947 */ /* 0x000fea000383ffff */
.L_x_122:
[----:B------:R-:W-:Y:S07]  /*9c20*/  MOV R0, UR6 ;  /* 0x0000000600007c02 */ /* 0x000fee0008000f00 */
.L_x_274:
[----:B-1----:R1:W3:Y:S02]  /*9c30*/  SYNCS.PHASECHK.TRANS64.TRYWAIT P0, [R0+URZ+0x378], R3 ;  /* 0x00037803000075a7 */ /* 0x0022e400080011ff */
[----:B---3--:R-:W-:Y:S05]  /*9c40*/  @!P0 NANOSLEEP.SYNCS 0x989680 ;  /* 0x009896800000895d */ /* 0x008fea0003900000 */
[----:B------:R-:W3:Y:S02]  /*9c50*/  @!P0 SYNCS.PHASECHK.TRANS64 P0, [R0+URZ+0x378], R3 ;  /* 0x00037803000085a7 */ /* 0x000ee400080010ff */
[----:B---3--:R-:W-:Y:S05]  /*9c60*/  @!P0 BRA `(.L_x_274) ;  /* 0xfffffffc00f08947 */ /* 0x008fea000383ffff */
[----:B------:R-:W-:Y:S05]  /*9c70*/  BRA `(.L_x_121) ;  /* 0xffffffc400007947 */ /* 0x000fea000383ffff */
.L_x_125:
[----:B------:R-:W-:Y:S07]  /*9c80*/  MOV R3, UR6 ;  /* 0x0000000600037c02 */ /* 0x000fee0008000f00 */
.L_x_275:
[----:B-1----:R1:W2:Y:S02]  /*9c90*/  SYNCS.PHASECHK.TRANS64.TRYWAIT P2, [R3+URZ+0x368], R26 ;  /* 0x0003681a030075a7 */ /* 0x0022a400080411ff */
[----:B--2---:R-:W-:Y:S05]  /*9ca0*/  @!P2 NANOSLEEP.SYNCS 0x989680 ;  /* 0x009896800000a95d */ /* 0x004fea0003900000 */
[----:B------:R-:W2:Y:S02]  /*9cb0*/  @!P2 SYNCS.PHASECHK.TRANS64 P2, [R3+URZ+0x368], R26 ;  /* 0x0003681a0300a5a7 */ /* 0x000ea400080410ff */
[----:B--2---:R-:W-:Y:S05]  /*9cc0*/  @!P2 BRA `(.L_x_275) ;  /* 0xfffffffc00f0a947 */ /* 0x004fea000383ffff */
[----:B------:R-:W-:Y:S05]  /*9cd0*/  BRA `(.L_x_276) ;  /* 0xffffffc400947947 */ /* 0x000fea000383ffff */
.L_x_128:
[----:B--2---:R2:W4:Y:S02]  /*9ce0*/  SYNCS.PHASECHK.TRANS64.TRYWAIT P0, [R0+URZ+0x380], R3 ;  /* 0x00038003000075a7 */ /* 0x00452400080011ff */
[----:B----4-:R-:W-:Y:S05]  /*9cf0*/  @!P0 NANOSLEEP.SYNCS 0x989680 ;  /* 0x009896800000895d */ /* 0x010fea0003900000 */
[----:B------:R-:W4:Y:S02]  /*9d00*/  @!P0 SYNCS.PHASECHK.TRANS64 P0, [R0+URZ+0x380], R3 ;  /* 0x00038003000085a7 */ /* 0x000f2400080010ff */
[----:B----4-:R-:W-:Y:S05]  /*9d10*/  @!P0 BRA `(.L_x_128) ;  /* 0xfffffffc00f08947 */ /* 0x010fea000383ffff */
[----:B------:R-:W-:Y:S05]  /*9d20*/  BRA `(.L_x_277) ;  /* 0xffffffc800f07947 */ /* 0x000fea000383ffff */
.L_x_139:
[----:B-1----:R-:W-:Y:S04]  /*9d30*/  MOV R0, UR43 ;  /* 0x0000002b00007c02 */ /* 0x002fe80008000f00 */
[----:B------:R1:W2:Y:S03]  /*9d40*/  SYNCS.PHASECHK.TRANS64.TRYWAIT P1, [R0+URZ+0x360], R3 ;  /* 0x00036003000075a7 */ /* 0x0002a600080211ff */
[----:B--2---:R-:W-:Y:S05]  /*9d50*/  @!P1 NANOSLEEP.SYNCS 0x989680 ;  /* 0x009896800000995d */ /* 0x004fea0003900000 */
[----:B------:R-:W2:Y:S02]  /*9d60*/  @!P1 SYNCS.PHASECHK.TRANS64 P1, [R0+URZ+0x360], R3 ;  /* 0x00036003000095a7 */ /* 0x000ea400080210ff */
[----:B--2---:R-:W-:Y:S05]  /*9d70*/  @!P1 BRA `(.L_x_139) ;  /* 0xfffffffc00ec9947 */ /* 0x004fea000383ffff */
[----:B------:R-:W-:Y:S05]  /*9d80*/  BRA `(.L_x_138) ;  /* 0xffffffd400e47947 */ /* 0x000fea000383ffff */
.L_x_141:
[----:B-1----:R1:W4:Y:S02]  /*9d90*/  SYNCS.PHASECHK.TRANS64.TRYWAIT P1, [R92+URZ+0x3a0], R7 ;  /* 0x0003a0075c0075a7 */ /* 0x00232400080211ff */
[----:B----4-:R-:W-:Y:S05]  /*9da0*/  @!P1 NANOSLEEP.SYNCS 0x989680 ;  /* 0x009896800000995d */ /* 0x010fea0003900000 */
[----:B------:R-:W4:Y:S02]  /*9db0*/  @!P1 SYNCS.PHASECHK.TRANS64 P1, [R92+URZ+0x3a0], R7 ;  /* 0x0003a0075c0095a7 */ /* 0x000f2400080210ff */
[----:B----4-:R-:W-:Y:S05]  /*9dc0*/  @!P1 BRA `(.L_x_141) ;  /* 0xfffffffc00f09947 */ /* 0x010fea000383ffff */
[----:B------:R-:W-:Y:S05]  /*9dd0*/  BRA `(.L_x_140) ;  /* 0xffffffd800207947 */ /* 0x000fea000383ffff */
        .weak           $__internal_0_$__cuda_sm10x_tcgen05_guardrail_trap_col_being_dealloced_not_returned_by_alloc
        .type           $__internal_0_$__cuda_sm10x_tcgen05_guardrail_trap_col_being_dealloced_not_returned_by_alloc,@function
        .size           $__internal_0_$__cuda_sm10x_tcgen05_guardrail_trap_col_being_dealloced_not_returned_by_alloc,($__internal_1_$__cuda_sm10x_tcgen05_guardrail_trap_phase_invalid_during_alloc - $__internal_0_$__cuda_sm10x_tcgen05_guardrail_trap_col_being_dealloced_not_returned_by_alloc)
$__internal_0_$__cuda_sm10x_tcgen05_guardrail_trap_col_being_dealloced_not_returned_by_alloc:
[----:B------:R-:W-:Y:S05]  /*9de0*/  BPT.TRAP 0x1 ;  /* 0x000000040000795c */ /* 0x000fea0000300000 */
[----:B------:R-:W-:-:S04]  /*9df0*/  HFMA2 R3, -RZ, RZ, 0, 0 ;  /* 0x00000000ff037431 */ /* 0x000fc800000001ff */
[----:B------:R-:W-:Y:S05]  /*9e00*/  RET.REL.NODEC R2 `(_ZN7cutlass13device_kernelINS_4gemm6kernel13GemmUniversalIN4cute5tupleIJiiiiEEENS1_10collective13CollectiveMmaINS1_35MainloopSm100TmaUmmaWarpSpecializedILi54ELi2ELi4ENS5_IJNS4_1CILi1EEESB_SB_EEEEENS5_IJNSA_ILi64EEESE_NSA_ILi32EEEEEENS_12float_e5m2_tENS5_IJSB_llEEENS_12float_e4m3_tENS5_IJlSB_lEEENS4_8TiledMMAINS4_8MMA_AtomIJNS4_10MMA_TraitsINS4_19SM100_MMA_F8F6F4_SSEJSH_SJ_fSE_SE_NS4_17integral_constantINS4_4UMMA5MajorELSR_1EEENSP_ISR_LSR_0EEENSP_INSQ_7ScaleInELSU_0EEESV_EEEEEENS4_6LayoutISC_NS5_IJNSA_ILi0EEESZ_SZ_EEEEENS5_IJNS4_10UnderscoreES12_S12_EEEEENS4_13SM90_TMA_LOADENS4_14ComposedLayoutINS4_7SwizzleILi2ELi4ELi3EEENS4_18smem_ptr_flag_bitsILi8EEENSY_INS5_IJSE_NSA_ILi8EEEEEENS5_IJSB_SE_EEEEEEEvNS4_8identityES15_NS16_INS17_ILi1ELi4ELi3EEES1A_NSY_INS5_IJS1B_SF_EEENS5_IJSF_SB_EEEEEEEvS1G_EENS_8epilogue10collective18CollectiveEpilogueINS1N_23Sm100TmaWarpSpecializedILi1ELi1ELi32ELb0ELb0EEEJSG_NS5_IJNSY_ISE_SB_EES1S_EEESH_SK_SH_SK_NS1N_6fusion15FusionCallbacksIS1R_NS1U_17LinearCombinationISH_fSH_fLNS_15FloatRoundStyleE2EEESG_S1T_JEEENS4_5SM1004TMEM4LOAD26SM100_TMEM_LOAD_16dp32b32xES15_NS16_IS18_S1A_NSY_INS5_IJS1B_SE_EEENS5_IJSE_SB_EEEEEEENS4_39AutoVectorizingCopyWithAssumedAlignmentILi128EEENS4_14SM90_TMA_STOREES27_S29_S29_EEEvvEEEEvNT_6ParamsE) ;  /* 0xffffff60027c7950 */ /* 0x000fea0003c3ffff */
        .weak           $__internal_1_$__cuda_sm10x_tcgen05_guardrail_trap_phase_invalid_during_alloc
        .type           $__internal_1_$__cuda_sm10x_tcgen05_guardrail_trap_phase_invalid_during_alloc,@function
        .size           $__internal_1_$__cuda_sm10x_tcgen05_guardrail_trap_phase_invalid_during_alloc,($__internal_2_$__cuda_sm10x_tcgen05_guardrail_trap_unallocated_columns_being_dealloced - $__internal_1_$__cuda_sm10x_tcgen05_guardrail_trap_phase_invalid_during_alloc)
$__internal_1_$__cuda_sm10x_tcgen05_guardrail_trap_phase_invalid_during_alloc:
[----:B------:R-:W-:Y:S05]  /*9e10*/  BPT.TRAP 0x1 ;  /* 0x000000040000795c */ /* 0x000fea0000300000 */
[----:B------:R-:W-:-:S04]  /*9e20*/  MOV R3, 0x0 ;  /* 0x0000000000037802 */ /* 0x000fc80000000f00 */
[----:B------:R-:W-:Y:S05]  /*9e30*/  RET.REL.NODEC R2 `(_ZN7cutlass13device_kernelINS_4gemm6kernel13GemmUniversalIN4cute5tupleIJiiiiEEENS1_10collective13CollectiveMmaINS1_35MainloopSm100TmaUmmaWarpSpecializedILi54ELi2ELi4ENS5_IJNS4_1CILi1EEESB_SB_EEEEENS5_IJNSA_ILi64EEESE_NSA_ILi32EEEEEENS_12float_e5m2_tENS5_IJSB_llEEENS_12float_e4m3_tENS5_IJlSB_lEEENS4_8TiledMMAINS4_8MMA_AtomIJNS4_10MMA_TraitsINS4_19SM100_MMA_F8F6F4_SSEJSH_SJ_fSE_SE_NS4_17integral_constantINS4_4UMMA5MajorELSR_1EEENSP_ISR_LSR_0EEENSP_INSQ_7ScaleInELSU_0EEESV_EEEEEENS4_6LayoutISC_NS5_IJNSA_ILi0EEESZ_SZ_EEEEENS5_IJNS4_10UnderscoreES12_S12_EEEEENS4_13SM90_TMA_LOADENS4_14ComposedLayoutINS4_7SwizzleILi2ELi4ELi3EEENS4_18smem_ptr_flag_bitsILi8EEENSY_INS5_IJSE_NSA_ILi8EEEEEENS5_IJSB_SE_EEEEEEEvNS4_8identityES15_NS16_INS17_ILi1ELi4ELi3EEES1A_NSY_INS5_IJS1B_SF_EEENS5_IJSF_SB_EEEEEEEvS1G_EENS_8epilogue10collective18CollectiveEpilogueINS1N_23Sm100TmaWarpSpecializedILi1ELi1ELi32ELb0ELb0EEEJSG_NS5_IJNSY_ISE_SB_EES1S_EEESH_SK_SH_SK_NS1N_6fusion15FusionCallbacksIS1R_NS1U_17LinearCombinationISH_fSH_fLNS_15FloatRoundStyleE2EEESG_S1T_JEEENS4_5SM1004TMEM4LOAD26SM100_TMEM_LOAD_16dp32b32xES15_NS16_IS18_S1A_NSY_INS5_IJS1B_SE_EEENS5_IJSE_SB_EEEEEEENS4_39AutoVectorizingCopyWithAssumedAlignmentILi128EEENS4_14SM90_TMA_STOREES27_S29_S29_EEEvvEEEEvNT_6ParamsE) ;  /* 0xffffff6002707950 */ /* 0x000fea0003c3ffff */
        .weak           $__internal_2_$__cuda_sm10x_tcgen05_guardrail_trap_unallocated_columns_being_dealloced
        .type           $__internal_2_$__cuda_sm10x_tcgen05_guardrail_trap_unallocated_columns_being_dealloced,@function
        .size           $__internal_2_$__cuda_sm10x_tcgen05_guardrail_trap_unallocated_columns_being_dealloced,(.L_x_279 - $__internal_2_$__cuda_sm10x_tcgen05_guardrail_trap_unallocated_columns_being_dealloced)
$__internal_2_$__cuda_sm10x_tcgen05_guardrail_trap_unallocated_columns_being_dealloced:
[----:B------:R-:W-:Y:S05]  /*9e40*/  BPT.TRAP 0x1 ;  /* 0x000000040000795c */ /* 0x000fea0000300000 */
[----:B------:R-:W-:-:S04]  /*9e50*/  HFMA2 R3, -RZ, RZ, 0, 0 ;  /* 0x00000000ff037431 */ /* 0x000fc800000001ff */
[----:B------:R-:W-:Y:S05]  /*9e60*/  RET.REL.NODEC R2 `(_ZN7cutlass13device_kernelINS_4gemm6kernel13GemmUniversalIN4cute5tupleIJiiiiEEENS1_10collective13CollectiveMmaINS1_35MainloopSm100TmaUmmaWarpSpecializedILi54ELi2ELi4ENS5_IJNS4_1CILi1EEESB_SB_EEEEENS5_IJNSA_ILi64EEESE_NSA_ILi32EEEEEENS_12float_e5m2_tENS5_IJSB_llEEENS_12float_e4m3_tENS5_IJlSB_lEEENS4_8TiledMMAINS4_8MMA_AtomIJNS4_10MMA_TraitsINS4_19SM100_MMA_F8F6F4_SSEJSH_SJ_fSE_SE_NS4_17integral_constantINS4_4UMMA5MajorELSR_1EEENSP_ISR_LSR_0EEENSP_INSQ_7ScaleInELSU_0EEESV_EEEEEENS4_6LayoutISC_NS5_IJNSA_ILi0EEESZ_SZ_EEEEENS5_IJNS4_10UnderscoreES12_S12_EEEEENS4_13SM90_TMA_LOADENS4_14ComposedLayoutINS4_7SwizzleILi2ELi4ELi3EEENS4_18smem_ptr_flag_bitsILi8EEENSY_INS5_IJSE_NSA_ILi8EEEEEENS5_IJSB_SE_EEEEEEEvNS4_8identityES15_NS16_INS17_ILi1ELi4ELi3EEES1A_NSY_INS5_IJS1B_SF_EEENS5_IJSF_SB_EEEEEEEvS1G_EENS_8epilogue10collective18CollectiveEpilogueINS1N_23Sm100TmaWarpSpecializedILi1ELi1ELi32ELb0ELb0EEEJSG_NS5_IJNSY_ISE_SB_EES1S_EEESH_SK_SH_SK_NS1N_6fusion15FusionCallbacksIS1R_NS1U_17LinearCombinationISH_fSH_fLNS_15FloatRoundStyleE2EEESG_S1T_JEEENS4_5SM1004TMEM4LOAD26SM100_TMEM_LOAD_16dp32b32xES15_NS16_IS18_S1A_NSY_INS5_IJS1B_SE_EEENS5_IJSE_SB_EEEEEEENS4_39AutoVectorizingCopyWithAssumedAlignmentILi128EEENS4_14SM90_TMA_STOREES27_S29_S29_EEEvvEEEEvNT_6ParamsE) ;  /* 0xffffff6002647950 */ /* 0x000fea0003c3ffff */
.L_x_278:
[----:B------:R-:W-:-:S00]  /*9e70*/  BRA `(.L_x_278) ;  /* 0xfffffffc00fc7947 */ /* 0x000fc0000383ffff */
[----:B------:R-:W-:-:S00]  /*9e80*/  NOP ;  /* 0x0000000000007918 */ /* 0x000fc00000000000 */
[----:B------:R-:W-:-:S00]  /*9e90*/  NOP ;  /* 0x0000000000007918 */ /* 0x000fc00000000000 */
[----:B------:R-:W-:-:S00]  /*9ea0*/  NOP ;  /* 0x0000000000007918 */ /* 0x000fc00000000000 */
[----:B------:R-:W-:-:S00]  /*9eb0*/  NOP ;  /* 0x0000000000007918 */ /* 0x000fc00000000000 */
[----:B------:R-:W-:-:S00]  /*9ec0*/  NOP ;  /* 0x0000000000007918 */ /* 0x000fc00000000000 */
[----:B------:R-:W-:-:S00]  /*9ed0*/  NOP ;  /* 0x0000000000007918 */ /* 0x000fc00000000000 */
[----:B------:R-:W-:-:S00]  /*9ee0*/  NOP ;  /* 0x0000000000007918 */ /* 0x000fc00000000000 */
[----:B------:R-:W-:-:S00]  /*9ef0*/  NOP ;  /* 0x0000000000007918 */ /* 0x000fc00000000000 */
.L_x_279:


//--------------------- .nv.global.init           --------------------------
	.section	.nv.global.init,"aw",@progbits
.nv.global.init:
	.type		$str$27,@object
	.size		$str$27,($str$28 - $str$27)
$str$27:
        /*0000*/ 	.byte	0x28, 0x61, 0x64, 0x64, 0x72, 0x65, 0x73, 0x73, 0x20, 0x26, 0x20, 0x6d, 0x61, 0x73, 0x6b, 0x29
        /*0010*/ 	.byte	0x20, 0x3d, 0x3d, 0x20, 0x30, 0x00
	.type		$str$28,@object
	.size		$str$28,($str$26 - $str$28)
$str$28:
        /*0016*/ 	.byte	0x2f, 0x74, 0x6d, 0x70, 0x2f, 0x63, 0x75, 0x74, 0x6c, 0x61, 0x73, 0x73, 0x5f, 0x73, 0x77, 0x65
        /*0026*/ 	.byte	0x65, 0x70, 0x5f, 0x73, 0x72, 0x63, 0x2f, 0x69, 0x6e, 0x63, 0x6c, 0x75, 0x64, 0x65, 0x2f, 0x63
        /*0036*/ 	.byte	0x75, 0x74, 0x65, 0x2f, 0x70, 0x6f, 0x69, 0x6e, 0x74, 0x65, 0x72, 0x5f, 0x66, 0x6c, 0x61, 0x67
        /*0046*/ 	.byte	0x67, 0x65, 0x64, 0x2e, 0x68, 0x70, 0x70, 0x00
	.type		$str$26,@object
	.size		$str$26,($str$25 - $str$26)
$str$26:
        /*004e*/ 	.byte	0x2f, 0x74, 0x6d, 0x70, 0x2f, 0x63, 0x75, 0x74, 0x6c, 0x61, 0x73, 0x73, 0x5f, 0x73, 0x77, 0x65
        /*005e*/ 	.byte	0x65, 0x70, 0x5f, 0x73, 0x72, 0x63, 0x2f, 0x69, 0x6e, 0x63, 0x6c, 0x75, 0x64, 0x65, 0x2f, 0x63
        /*006e*/ 	.byte	0x75, 0x74, 0x65, 0x2f, 0x61, 0x74, 0x6f, 0x6d, 0x2f, 0x63, 0x6f, 0x70, 0x79, 0x5f, 0x74, 0x72
        /*007e*/ 	.byte	0x61, 0x69, 0x74, 0x73, 0x5f, 0x73, 0x6d, 0x31, 0x30, 0x30, 0x2e, 0x68, 0x70, 0x70, 0x00
	.type		$str$25,@object
	.size		$str$25,(__unnamed_1 - $str$25)
$str$25:
        /*008d*/ 	.byte	0x28, 0x28, 0x75, 0x69, 0x6e, 0x74, 0x33, 0x32, 0x5f, 0x74, 0x28, 0x74, 0x68, 0x72, 0x65, 0x61
        /*009d*/ 	.byte	0x64, 0x49, 0x64, 0x78, 0x2e, 0x78, 0x29, 0x20, 0x2f, 0x20, 0x33, 0x32, 0x29, 0x20, 0x25, 0x20
        /*00ad*/ 	.byte	0x34, 0x29, 0x20, 0x3d, 0x3d, 0x20, 0x28, 0x28, 0x28, 0x74, 0x6d, 0x65, 0x6d, 0x5f, 0x61, 0x64
        /*00bd*/ 	.byte	0x64, 0x72, 0x20, 0x3e, 0x3e, 0x20, 0x31, 0x36, 0x29, 0x20, 0x2f, 0x20, 0x33, 0x32, 0x29, 0x20
        /*00cd*/ 	.byte	0x25, 0x20, 0x34, 0x29, 0x00
	.type		__unnamed_1,@object
	.size		__unnamed_1,(__unnamed_2 - __unnamed_1)
__unnamed_1:
        /*00d2*/ 	.byte	0x61, 0x75, 0x74, 0x6f, 0x20, 0x63, 0x75, 0x74, 0x65, 0x3a, 0x3a, 0x61, 0x73, 0x5f, 0x70, 0x6f
        /* <DEDUP_REMOVED lines=24> */
        /*0262*/ 	.byte	0x3c, 0x34, 0x30, 0x39, 0x36, 0x3e, 0x3e, 0x3e, 0x3e, 0x5d, 0x00
	.type		__unnamed_2,@object
	.size		__unnamed_2,(.L_2 - __unnamed_2)
__unnamed_2:
        /* <DEDUP_REMOVED lines=40> */
        /*04ed*/ 	.byte	0x74, 0x65, 0x3a, 0x3a, 0x43, 0x3c, 0x30, 0x3e, 0x3e, 0x3e, 0x3e, 0x5d, 0x00
.L_2:


//--------------------- .nv.shared._ZN7cutlass13device_kernelINS_4gemm6kernel13GemmUniversalIN4cute5tupleIJiiiiEEENS1_10collective13CollectiveMmaINS1_35MainloopSm100TmaUmmaWarpSpecializedILi54ELi2ELi4ENS5_IJNS4_1CILi1EEESB_SB_EEEEENS5_IJNSA_ILi64EEESE_NSA_ILi32EEEEEENS_12float_e5m2_tENS5_IJSB_llEEENS_12float_e4m3_tENS5_IJlSB_lEEENS4_8TiledMMAINS4_8MMA_AtomIJNS4_10MMA_TraitsINS4_19SM100_MMA_F8F6F4_SSEJSH_SJ_fSE_SE_NS4_17integral_constantINS4_4UMMA5MajorELSR_1EEENSP_ISR_LSR_0EEENSP_INSQ_7ScaleInELSU_0EEESV_EEEEEENS4_6LayoutISC_NS5_IJNSA_ILi0EEESZ_SZ_EEEEENS5_IJNS4_10UnderscoreES12_S12_EEEEENS4_13SM90_TMA_LOADENS4_14ComposedLayoutINS4_7SwizzleILi2ELi4ELi3EEENS4_18smem_ptr_flag_bitsILi8EEENSY_INS5_IJSE_NSA_ILi8EEEEEENS5_IJSB_SE_EEEEEEEvNS4_8identityES15_NS16_INS17_ILi1ELi4ELi3EEES1A_NSY_INS5_IJS1B_SF_EEENS5_IJSF_SB_EEEEEEEvS1G_EENS_8epilogue10collective18CollectiveEpilogueINS1N_23Sm100TmaWarpSpecializedILi1ELi1ELi32ELb0ELb0EEEJSG_NS5_IJNSY_ISE_SB_EES1S_EEESH_SK_SH_SK_NS1N_6fusion15FusionCallbacksIS1R_NS1U_17LinearCombinationISH_fSH_fLNS_15FloatRoundStyleE2EEESG_S1T_JEEENS4_5SM1004TMEM4LOAD26SM100_TMEM_LOAD_16dp32b32xES15_NS16_IS18_S1A_NSY_INS5_IJS1B_SE_EEENS5_IJSE_SB_EEEEEEENS4_39AutoVectorizingCopyWithAssumedAlignmentILi128EEENS4_14SM90_TMA_STOREES27_S29_S29_EEEvvEEEEvNT_6ParamsE --------------------------
	.section	.nv.shared._ZN7cutlass13device_kernelINS_4gemm6kernel13GemmUniversalIN4cute5tupleIJiiiiEEENS1_10collective13CollectiveMmaINS1_35MainloopSm100TmaUmmaWarpSpecializedILi54ELi2ELi4ENS5_IJNS4_1CILi1EEESB_SB_EEEEENS5_IJNSA_ILi64EEESE_NSA_ILi32EEEEEENS_12float_e5m2_tENS5_IJSB_llEEENS_12float_e4m3_tENS5_IJlSB_lEEENS4_8TiledMMAINS4_8MMA_AtomIJNS4_10MMA_TraitsINS4_19SM100_MMA_F8F6F4_SSEJSH_SJ_fSE_SE_NS4_17integral_constantINS4_4UMMA5MajorELSR_1EEENSP_ISR_LSR_0EEENSP_INSQ_7ScaleInELSU_0EEESV_EEEEEENS4_6LayoutISC_NS5_IJNSA_ILi0EEESZ_SZ_EEEEENS5_IJNS4_10UnderscoreES12_S12_EEEEENS4_13SM90_TMA_LOADENS4_14ComposedLayoutINS4_7SwizzleILi2ELi4ELi3EEENS4_18smem_ptr_flag_bitsILi8EEENSY_INS5_IJSE_NSA_ILi8EEEEEENS5_IJSB_SE_EEEEEEEvNS4_8identityES15_NS16_INS17_ILi1ELi4ELi3EEES1A_NSY_INS5_IJS1B_SF_EEENS5_IJSF_SB_EEEEEEEvS1G_EENS_8epilogue10collective18CollectiveEpilogueINS1N_23Sm100TmaWarpSpecializedILi1ELi1ELi32ELb0ELb0EEEJSG_NS5_IJNSY_ISE_SB_EES1S_EEESH_SK_SH_SK_NS1N_6fusion15FusionCallbacksIS1R_NS1U_17LinearCombinationISH_fSH_fLNS_15FloatRoundStyleE2EEESG_S1T_JEEENS4_5SM1004TMEM4LOAD26SM100_TMEM_LOAD_16dp32b32xES15_NS16_IS18_S1A_NSY_INS5_IJS1B_SE_EEENS5_IJSE_SB_EEEEEEENS4_39AutoVectorizingCopyWithAssumedAlignmentILi128EEENS4_14SM90_TMA_STOREES27_S29_S29_EEEvvEEEEvNT_6ParamsE,"aw",@nobits
	.sectionflags	@""
	.align	16
	.zero		1024


//--------------------- .nv.shared.reserved.0     --------------------------
	.section	.nv.shared.reserved.0,"aw",@nobits
	.weak		__nv_reservedSMEM_offset_0_alias
	.size		__nv_reservedSMEM_offset_0_alias, 0, 64
	.other		__nv_reservedSMEM_offset_0_alias,@"STO_CUDA_RESERVED_SHARED STV_DEFAULT"
__nv_reservedSMEM_offset_0_alias:
	.zero		0
.nv.shared.reserved.0:
	.zero		64
	.weak		__nv_reservedSMEM_tcgen05_partition
	.type		__nv_reservedSMEM_tcgen05_partition,@object
	.size		__nv_reservedSMEM_tcgen05_partition,(.L_0 - __nv_reservedSMEM_tcgen05_partition)
__nv_reservedSMEM_tcgen05_partition:
	.zero		32
.L_0:


//--------------------- .nv.global                --------------------------
	.section	.nv.global,"aw",@nobits
.nv.global:
	.type		_ZN40_INTERNAL_43f55ab6_4_k_cu_f29c8295_245734cute1_E,@object
	.size		_ZN40_INTERNAL_43f55ab6_4_k_cu_f29c8295_245734cute1_E,(_ZN40_INTERNAL_43f55ab6_4_k_cu_f29c8295_245734cuda3std3__45__cpo6cbeginE - _ZN40_INTERNAL_43f55ab6_4_k_cu_f29c8295_245734cute1_E)
_ZN40_INTERNAL_43f55ab6_4_k_cu_f29c8295_245734cute1_E:
	.zero		1
	.type		_ZN40_INTERNAL_43f55ab6_4_k_cu_f29c8295_245734cuda3std3__45__cpo6cbeginE,@object
	.size		_ZN40_INTERNAL_43f55ab6_4_k_cu_f29c8295_245734cuda3std3__45__cpo6cbeginE,(_ZN40_INTERNAL_43f55ab6_4_k_cu_f29c8295_245734cuda3std3__48in_placeE - _ZN40_INTERNAL_43f55ab6_4_k_cu_f29c8295_245734cuda3std3__45__cpo6cbeginE)
_ZN40_INTERNAL_43f55ab6_4_k_cu_f29c8295_245734cuda3std3__45__cpo6cbeginE:
	.zero		1
	.type		_ZN40_INTERNAL_43f55ab6_4_k_cu_f29c8295_245734cuda3std3__48in_placeE,@object
	.size		_ZN40_INTERNAL_43f55ab6_4_k_cu_f29c8295_245734cuda3std3__48in_placeE,(_ZN40_INTERNAL_43f55ab6_4_k_cu_f29c8295_245734cuda3std6ranges3__45__cpo9iter_moveE - _ZN40_INTERNAL_43f55ab6_4_k_cu_f29c8295_245734cuda3std3__48in_placeE)
_ZN40_INTERNAL_43f55ab6_4_k_cu_f29c8295_245734cuda3std3__48in_placeE:
	.zero		1
	.type		_ZN40_INTERNAL_43f55ab6_4_k_cu_f29c8295_245734cuda3std6ranges3__45__cpo9iter_moveE,@object
	.size		_ZN40_INTERNAL_43f55ab6_4_k_cu_f29c8295_245734cuda3std6ranges3__45__cpo9iter_moveE,(_ZN40_INTERNAL_43f55ab6_4_k_cu_f29c8295_245734cuda3std3__45__cpo5beginE - _ZN40_INTERNAL_43f55ab6_4_k_cu_f29c8295_245734cuda3std6ranges3__45__cpo9iter_moveE)
_ZN40_INTERNAL_43f55ab6_4_k_cu_f29c8295_245734cuda3std6ranges3__45__cpo9iter_moveE:
	.zero		1
	.type		_ZN40_INTERNAL_43f55ab6_4_k_cu_f29c8295_245734cuda3std3__45__cpo5beginE,@object
	.size		_ZN40_INTERNAL_43f55ab6_4_k_cu_f29c8295_245734cuda3std3__45__cpo5beginE,(_ZN40_INTERNAL_43f55ab6_4_k_cu_f29c8295_245734cuda3std3__442_GLOBAL__N__43f55ab6_4_k_cu_f29c8295_245736ignoreE - _ZN40_INTERNAL_43f55ab6_4_k_cu_f29c8295_245734cuda3std3__45__cpo5beginE)
_ZN40_INTERNAL_43f55ab6_4_k_cu_f29c8295_245734cuda3std3__45__cpo5beginE:
	.zero		1
	.type		_ZN40_INTERNAL_43f55ab6_4_k_cu_f29c8295_245734cuda3std3__442_GLOBAL__N__43f55ab6_4_k_cu_f29c8295_245736ignoreE,@object
	.size		_ZN40_INTERNAL_43f55ab6_4_k_cu_f29c8295_245734cuda3std3__442_GLOBAL__N__43f55ab6_4_k_cu_f29c8295_245736ignoreE,(_ZN40_INTERNAL_43f55ab6_4_k_cu_f29c8295_245734cute7productE - _ZN40_INTERNAL_43f55ab6_4_k_cu_f29c8295_245734cuda3std3__442_GLOBAL__N__43f55ab6_4_k_cu_f29c8295_245736ignoreE)
_ZN40_INTERNAL_43f55ab6_4_k_cu_f29c8295_245734cuda3std3__442_GLOBAL__N__43f55ab6_4_k_cu_f29c8295_245736ignoreE:
	.zero		1
	.type		_ZN40_INTERNAL_43f55ab6_4_k_cu_f29c8295_245734cute7productE,@object
	.size		_ZN40_INTERNAL_43f55ab6_4_k_cu_f29c8295_245734cute7productE,(_ZN40_INTERNAL_43f55ab6_4_k_cu_f29c8295_245734cuda3std3__45__cpo3endE - _ZN40_INTERNAL_43f55ab6_4_k_cu_f29c8295_245734cute7productE)
_ZN40_INTERNAL_43f55ab6_4_k_cu_f29c8295_245734cute7productE:
	.zero		1
	.type		_ZN40_INTERNAL_43f55ab6_4_k_cu_f29c8295_245734cuda3std3__45__cpo3endE,@object
	.size		_ZN40_INTERNAL_43f55ab6_4_k_cu_f29c8295_245734cuda3std3__45__cpo3endE,(_ZN40_INTERNAL_43f55ab6_4_k_cu_f29c8295_245734cuda3std3__419piecewise_constructE - _ZN40_INTERNAL_43f55ab6_4_k_cu_f29c8295_245734cuda3std3__45__cpo3endE)
_ZN40_INTERNAL_43f55ab6_4_k_cu_f29c8295_245734cuda3std3__45__cpo3endE:
	.zero		1
	.type		_ZN40_INTERNAL_43f55ab6_4_k_cu_f29c8295_245734cuda3std3__419piecewise_constructE,@object
	.size		_ZN40_INTERNAL_43f55ab6_4_k_cu_f29c8295_245734cuda3std3__419piecewise_constructE,(_ZN40_INTERNAL_43f55ab6_4_k_cu_f29c8295_245734cuda3std3__45__cpo4cendE - _ZN40_INTERNAL_43f55ab6_4_k_cu_f29c8295_245734cuda3std3__419piecewise_constructE)
_ZN40_INTERNAL_43f55ab6_4_k_cu_f29c8295_245734cuda3std3__419piecewise_constructE:
	.zero		1
	.type		_ZN40_INTERNAL_43f55ab6_4_k_cu_f29c8295_245734cuda3std3__45__cpo4cendE,@object
	.size		_ZN40_INTERNAL_43f55ab6_4_k_cu_f29c8295_245734cuda3std3__45__cpo4cendE,(_ZN40_INTERNAL_43f55ab6_4_k_cu_f29c8295_245734cuda3std6ranges3__45__cpo4swapE - _ZN40_INTERNAL_43f55ab6_4_k_cu_f29c8295_245734cuda3std3__45__cpo4cendE)
_ZN40_INTERNAL_43f55ab6_4_k_cu_f29c8295_245734cuda3std3__45__cpo4cendE:
	.zero		1
	.type		_ZN40_INTERNAL_43f55ab6_4_k_cu_f29c8295_245734cuda3std6ranges3__45__cpo4swapE,@object
	.size		_ZN40_INTERNAL_43f55ab6_4_k_cu_f29c8295_245734cuda3std6ranges3__45__cpo4swapE,(.L_10 - _ZN40_INTERNAL_43f55ab6_4_k_cu_f29c8295_245734cuda3std6ranges3__45__cpo4swapE)
_ZN40_INTERNAL_43f55ab6_4_k_cu_f29c8295_245734cuda3std6ranges3__45__cpo4swapE:
	.zero		1
.L_10:


//--------------------- .nv.constant0._ZN7cutlass13device_kernelINS_4gemm6kernel13GemmUniversalIN4cute5tupleIJiiiiEEENS1_10collective13CollectiveMmaINS1_35MainloopSm100TmaUmmaWarpSpecializedILi54ELi2ELi4ENS5_IJNS4_1CILi1EEESB_SB_EEEEENS5_IJNSA_ILi64EEESE_NSA_ILi32EEEEEENS_12float_e5m2_tENS5_IJSB_llEEENS_12float_e4m3_tENS5_IJlSB_lEEENS4_8TiledMMAINS4_8MMA_AtomIJNS4_10MMA_TraitsINS4_19SM100_MMA_F8F6F4_SSEJSH_SJ_fSE_SE_NS4_17integral_constantINS4_4UMMA5MajorELSR_1EEENSP_ISR_LSR_0EEENSP_INSQ_7ScaleInELSU_0EEESV_EEEEEENS4_6LayoutISC_NS5_IJNSA_ILi0EEESZ_SZ_EEEEENS5_IJNS4_10UnderscoreES12_S12_EEEEENS4_13SM90_TMA_LOADENS4_14ComposedLayoutINS4_7SwizzleILi2ELi4ELi3EEENS4_18smem_ptr_flag_bitsILi8EEENSY_INS5_IJSE_NSA_ILi8EEEEEENS5_IJSB_SE_EEEEEEEvNS4_8identityES15_NS16_INS17_ILi1ELi4ELi3EEES1A_NSY_INS5_IJS1B_SF_EEENS5_IJSF_SB_EEEEEEEvS1G_EENS_8epilogue10collective18CollectiveEpilogueINS1N_23Sm100TmaWarpSpecializedILi1ELi1ELi32ELb0ELb0EEEJSG_NS5_IJNSY_ISE_SB_EES1S_EEESH_SK_SH_SK_NS1N_6fusion15FusionCallbacksIS1R_NS1U_17LinearCombinationISH_fSH_fLNS_15FloatRoundStyleE2EEESG_S1T_JEEENS4_5SM1004TMEM4LOAD26SM100_TMEM_LOAD_16dp32b32xES15_NS16_IS18_S1A_NSY_INS5_IJS1B_SE_EEENS5_IJSE_SB_EEEEEEENS4_39AutoVectorizingCopyWithAssumedAlignmentILi128EEENS4_14SM90_TMA_STOREES27_S29_S29_EEEvvEEEEvNT_6ParamsE --------------------------
	.section	.nv.constant0._ZN7cutlass13device_kernelINS_4gemm6kernel13GemmUniversalIN4cute5tupleIJiiiiEEENS1_10collective13CollectiveMmaINS1_35MainloopSm100TmaUmmaWarpSpecializedILi54ELi2ELi4ENS5_IJNS4_1CILi1EEESB_SB_EEEEENS5_IJNSA_ILi64EEESE_NSA_ILi32EEEEEENS_12float_e5m2_tENS5_IJSB_llEEENS_12float_e4m3_tENS5_IJlSB_lEEENS4_8TiledMMAINS4_8MMA_AtomIJNS4_10MMA_TraitsINS4_19SM100_MMA_F8F6F4_SSEJSH_SJ_fSE_SE_NS4_17integral_constantINS4_4UMMA5MajorELSR_1EEENSP_ISR_LSR_0EEENSP_INSQ_7ScaleInELSU_0EEESV_EEEEEENS4_6LayoutISC_NS5_IJNSA_ILi0EEESZ_SZ_EEEEENS5_IJNS4_10UnderscoreES12_S12_EEEEENS4_13SM90_TMA_LOADENS4_14ComposedLayoutINS4_7SwizzleILi2ELi4ELi3EEENS4_18smem_ptr_flag_bitsILi8EEENSY_INS5_IJSE_NSA_ILi8EEEEEENS5_IJSB_SE_EEEEEEEvNS4_8identityES15_NS16_INS17_ILi1ELi4ELi3EEES1A_NSY_INS5_IJS1B_SF_EEENS5_IJSF_SB_EEEEEEEvS1G_EENS_8epilogue10collective18CollectiveEpilogueINS1N_23Sm100TmaWarpSpecializedILi1ELi1ELi32ELb0ELb0EEEJSG_NS5_IJNSY_ISE_SB_EES1S_EEESH_SK_SH_SK_NS1N_6fusion15FusionCallbacksIS1R_NS1U_17LinearCombinationISH_fSH_fLNS_15FloatRoundStyleE2EEESG_S1T_JEEENS4_5SM1004TMEM4LOAD26SM100_TMEM_LOAD_16dp32b32xES15_NS16_IS18_S1A_NSY_INS5_IJS1B_SE_EEENS5_IJSE_SB_EEEEEEENS4_39AutoVectorizingCopyWithAssumedAlignmentILi128EEENS4_14SM90_TMA_STOREES27_S29_S29_EEEvvEEEEvNT_6ParamsE,"a",@progbits
	.sectionflags	@""
	.align	4
.nv.constant0._ZN7cutlass13device_kernelINS_4gemm6kernel13GemmUniversalIN4cute5tupleIJiiiiEEENS1_10collective13CollectiveMmaINS1_35MainloopSm100TmaUmmaWarpSpecializedILi54ELi2ELi4ENS5_IJNS4_1CILi1EEESB_SB_EEEEENS5_IJNSA_ILi64EEESE_NSA_ILi32EEEEEENS_12float_e5m2_tENS5_IJSB_llEEENS_12float_e4m3_tENS5_IJlSB_lEEENS4_8TiledMMAINS4_8MMA_AtomIJNS4_10MMA_TraitsINS4_19SM100_MMA_F8F6F4_SSEJSH_SJ_fSE_SE_NS4_17integral_constantINS4_4UMMA5MajorELSR_1EEENSP_ISR_LSR_0EEENSP_INSQ_7ScaleInELSU_0EEESV_EEEEEENS4_6LayoutISC_NS5_IJNSA_ILi0EEESZ_SZ_EEEEENS5_IJNS4_10UnderscoreES12_S12_EEEEENS4_13SM90_TMA_LOADENS4_14ComposedLayoutINS4_7SwizzleILi2ELi4ELi3EEENS4_18smem_ptr_flag_bitsILi8EEENSY_INS5_IJSE_NSA_ILi8EEEEEENS5_IJSB_SE_EEEEEEEvNS4_8identityES15_NS16_INS17_ILi1ELi4ELi3EEES1A_NSY_INS5_IJS1B_SF_EEENS5_IJSF_SB_EEEEEEEvS1G_EENS_8epilogue10collective18CollectiveEpilogueINS1N_23Sm100TmaWarpSpecializedILi1ELi1ELi32ELb0ELb0EEEJSG_NS5_IJNSY_ISE_SB_EES1S_EEESH_SK_SH_SK_NS1N_6fusion15FusionCallbacksIS1R_NS1U_17LinearCombinationISH_fSH_fLNS_15FloatRoundStyleE2EEESG_S1T_JEEENS4_5SM1004TMEM4LOAD26SM100_TMEM_LOAD_16dp32b32xES15_NS16_IS18_S1A_NSY_INS5_IJS1B_SE_EEENS5_IJSE_SB_EEEEEEENS4_39AutoVectorizingCopyWithAssumedAlignmentILi128EEENS4_14SM90_TMA_STOREES27_S29_S29_EEEvvEEEEvNT_6ParamsE:
	.zero		2944


//--------------------- SYMBOLS --------------------------

	.type		.nv.reservedSmem.offset0,@object
	.size		.nv.reservedSmem.offset0,0x4
	.type		.nv.reservedSmem.cap,@object
	.size		.nv.reservedSmem.cap,0x4
	.type		__assertfail,@function
